//
// Generated by NVIDIA NVVM Compiler
//
// Compiler Build ID: CL-36424714
// Cuda compilation tools, release 13.0, V13.0.88
// Based on NVVM 20.0.0
//

.version 9.0
.target sm_100
.address_size 64

	// .globl	_Z16copy_tags_kernelPiS_ii
.extern .shared .align 16 .b8 shared_mem_count[];

.visible .entry _Z16copy_tags_kernelPiS_ii(
	.param .u64 .ptr .align 1 _Z16copy_tags_kernelPiS_ii_param_0,
	.param .u64 .ptr .align 1 _Z16copy_tags_kernelPiS_ii_param_1,
	.param .u32 _Z16copy_tags_kernelPiS_ii_param_2,
	.param .u32 _Z16copy_tags_kernelPiS_ii_param_3
)
{
	.reg .pred 	%p<4>;
	.reg .b32 	%r<15>;
	.reg .b64 	%rd<9>;

	ld.param.u64 	%rd1, [_Z16copy_tags_kernelPiS_ii_param_0];
	ld.param.u64 	%rd2, [_Z16copy_tags_kernelPiS_ii_param_1];
	ld.param.u32 	%r3, [_Z16copy_tags_kernelPiS_ii_param_2];
	ld.param.u32 	%r4, [_Z16copy_tags_kernelPiS_ii_param_3];
	mov.u32 	%r6, %ctaid.x;
	mov.u32 	%r7, %ntid.x;
	mov.u32 	%r8, %tid.x;
	mad.lo.s32 	%r1, %r6, %r7, %r8;
	mov.u32 	%r9, %ctaid.y;
	mov.u32 	%r10, %ntid.y;
	mov.u32 	%r11, %tid.y;
	mad.lo.s32 	%r12, %r9, %r10, %r11;
	setp.ge.s32 	%p1, %r1, %r3;
	setp.ge.s32 	%p2, %r12, %r4;
	or.pred  	%p3, %p1, %p2;
	@%p3 bra 	$L__BB0_2;
	cvta.to.global.u64 	%rd3, %rd1;
	cvta.to.global.u64 	%rd4, %rd2;
	mul.wide.s32 	%rd5, %r1, 4;
	add.s64 	%rd6, %rd3, %rd5;
	ld.global.u32 	%r13, [%rd6];
	mad.lo.s32 	%r14, %r3, %r12, %r1;
	mul.wide.s32 	%rd7, %r14, 4;
	add.s64 	%rd8, %rd4, %rd7;
	st.global.u32 	[%rd8], %r13;
$L__BB0_2:
	ret;

}
	// .globl	_Z19copy_results_kernelPiS_PbS_iii
.visible .entry _Z19copy_results_kernelPiS_PbS_iii(
	.param .u64 .ptr .align 1 _Z19copy_results_kernelPiS_PbS_iii_param_0,
	.param .u64 .ptr .align 1 _Z19copy_results_kernelPiS_PbS_iii_param_1,
	.param .u64 .ptr .align 1 _Z19copy_results_kernelPiS_PbS_iii_param_2,
	.param .u64 .ptr .align 1 _Z19copy_results_kernelPiS_PbS_iii_param_3,
	.param .u32 _Z19copy_results_kernelPiS_PbS_iii_param_4,
	.param .u32 _Z19copy_results_kernelPiS_PbS_iii_param_5,
	.param .u32 _Z19copy_results_kernelPiS_PbS_iii_param_6
)
{
	.reg .pred 	%p<5>;
	.reg .b16 	%rs<2>;
	.reg .b32 	%r<19>;
	.reg .b64 	%rd<19>;

	ld.param.u64 	%rd2, [_Z19copy_results_kernelPiS_PbS_iii_param_0];
	ld.param.u64 	%rd3, [_Z19copy_results_kernelPiS_PbS_iii_param_1];
	ld.param.u64 	%rd4, [_Z19copy_results_kernelPiS_PbS_iii_param_2];
	ld.param.u64 	%rd5, [_Z19copy_results_kernelPiS_PbS_iii_param_3];
	ld.param.u32 	%r4, [_Z19copy_results_kernelPiS_PbS_iii_param_4];
	ld.param.u32 	%r6, [_Z19copy_results_kernelPiS_PbS_iii_param_5];
	ld.param.u32 	%r5, [_Z19copy_results_kernelPiS_PbS_iii_param_6];
	cvta.to.global.u64 	%rd1, %rd5;
	mov.u32 	%r8, %ctaid.x;
	mov.u32 	%r9, %ntid.x;
	mov.u32 	%r10, %tid.x;
	mad.lo.s32 	%r1, %r8, %r9, %r10;
	mov.u32 	%r11, %ctaid.y;
	mov.u32 	%r12, %ntid.y;
	mov.u32 	%r13, %tid.y;
	mad.lo.s32 	%r14, %r11, %r12, %r13;
	setp.ge.s32 	%p1, %r1, %r4;
	setp.ge.s32 	%p2, %r14, %r6;
	or.pred  	%p3, %p1, %p2;
	@%p3 bra 	$L__BB1_4;
	cvta.to.global.u64 	%rd6, %rd4;
	mad.lo.s32 	%r3, %r4, %r14, %r1;
	cvt.s64.s32 	%rd7, %r3;
	add.s64 	%rd8, %rd6, %rd7;
	ld.global.u8 	%rs1, [%rd8];
	setp.eq.s16 	%p4, %rs1, 0;
	@%p4 bra 	$L__BB1_3;
	mad.lo.s32 	%r15, %r5, %r14, %r1;
	cvta.to.global.u64 	%rd9, %rd3;
	mul.wide.s32 	%rd10, %r15, 4;
	add.s64 	%rd11, %rd9, %rd10;
	ld.global.u32 	%r16, [%rd11];
	mul.wide.s32 	%rd12, %r3, 4;
	add.s64 	%rd13, %rd1, %rd12;
	st.global.u32 	[%rd13], %r16;
	bra.uni 	$L__BB1_4;
$L__BB1_3:
	mad.lo.s32 	%r17, %r5, %r14, %r1;
	cvta.to.global.u64 	%rd14, %rd2;
	mul.wide.s32 	%rd15, %r17, 4;
	add.s64 	%rd16, %rd14, %rd15;
	ld.global.u32 	%r18, [%rd16];
	mul.wide.s32 	%rd17, %r3, 4;
	add.s64 	%rd18, %rd1, %rd17;
	st.global.u32 	[%rd18], %r18;
$L__BB1_4:
	ret;

}
	// .globl	_Z19count_winner_kernelPiS_iii
.visible .entry _Z19count_winner_kernelPiS_iii(
	.param .u64 .ptr .align 1 _Z19count_winner_kernelPiS_iii_param_0,
	.param .u64 .ptr .align 1 _Z19count_winner_kernelPiS_iii_param_1,
	.param .u32 _Z19count_winner_kernelPiS_iii_param_2,
	.param .u32 _Z19count_winner_kernelPiS_iii_param_3,
	.param .u32 _Z19count_winner_kernelPiS_iii_param_4
)
{
	.reg .pred 	%p<58>;
	.reg .b32 	%r<248>;
	.reg .b64 	%rd<9>;

	ld.param.u64 	%rd1, [_Z19count_winner_kernelPiS_iii_param_0];
	ld.param.u64 	%rd2, [_Z19count_winner_kernelPiS_iii_param_1];
	ld.param.u32 	%r66, [_Z19count_winner_kernelPiS_iii_param_2];
	ld.param.u32 	%r67, [_Z19count_winner_kernelPiS_iii_param_3];
	ld.param.u32 	%r68, [_Z19count_winner_kernelPiS_iii_param_4];
	shl.b32 	%r69, %r68, 2;
	mov.u32 	%r70, shared_mem_count;
	add.s32 	%r1, %r70, %r69;
	mov.u32 	%r71, %ctaid.x;
	mov.u32 	%r72, %ntid.x;
	mov.u32 	%r2, %tid.x;
	mad.lo.s32 	%r3, %r71, %r72, %r2;
	mov.u32 	%r73, %ctaid.y;
	mov.u32 	%r74, %ntid.y;
	mov.u32 	%r4, %tid.y;
	mad.lo.s32 	%r5, %r73, %r74, %r4;
	setp.ge.s32 	%p1, %r5, %r66;
	setp.ge.s32 	%p2, %r3, %r67;
	or.pred  	%p3, %p1, %p2;
	@%p3 bra 	$L__BB2_2;
	cvta.to.global.u64 	%rd3, %rd1;
	mad.lo.s32 	%r75, %r67, %r5, %r3;
	mul.wide.s32 	%rd4, %r75, 4;
	add.s64 	%rd5, %rd3, %rd4;
	ld.global.u32 	%r76, [%rd5];
	mad.lo.s32 	%r77, %r67, %r4, %r2;
	shl.b32 	%r78, %r77, 2;
	add.s32 	%r79, %r1, %r78;
	st.shared.u32 	[%r79], %r76;
$L__BB2_2:
	setp.ge.s32 	%p4, %r5, %r66;
	bar.sync 	0;
	setp.ge.s32 	%p5, %r3, %r68;
	or.pred  	%p6, %p4, %p5;
	@%p6 bra 	$L__BB2_16;
	setp.lt.s32 	%p7, %r67, 1;
	mov.b32 	%r230, 0;
	@%p7 bra 	$L__BB2_15;
	mul.lo.s32 	%r6, %r67, %r4;
	and.b32  	%r7, %r67, 7;
	setp.lt.u32 	%p8, %r67, 8;
	mov.b32 	%r225, 0;
	mov.u32 	%r230, %r225;
	@%p8 bra 	$L__BB2_7;
	and.b32  	%r225, %r67, 2147483640;
	neg.s32 	%r219, %r225;
	shl.b32 	%r84, %r6, 2;
	add.s32 	%r86, %r84, %r69;
	add.s32 	%r88, %r86, %r70;
	add.s32 	%r218, %r88, 16;
	mov.b32 	%r230, 0;
$L__BB2_6:
	.pragma "nounroll";
	ld.shared.u32 	%r89, [%r218+-16];
	setp.eq.s32 	%p9, %r89, %r3;
	selp.u32 	%r90, 1, 0, %p9;
	add.s32 	%r91, %r230, %r90;
	ld.shared.u32 	%r92, [%r218+-12];
	setp.eq.s32 	%p10, %r92, %r3;
	selp.u32 	%r93, 1, 0, %p10;
	add.s32 	%r94, %r91, %r93;
	ld.shared.u32 	%r95, [%r218+-8];
	setp.eq.s32 	%p11, %r95, %r3;
	selp.u32 	%r96, 1, 0, %p11;
	add.s32 	%r97, %r94, %r96;
	ld.shared.u32 	%r98, [%r218+-4];
	setp.eq.s32 	%p12, %r98, %r3;
	selp.u32 	%r99, 1, 0, %p12;
	add.s32 	%r100, %r97, %r99;
	ld.shared.u32 	%r101, [%r218];
	setp.eq.s32 	%p13, %r101, %r3;
	selp.u32 	%r102, 1, 0, %p13;
	add.s32 	%r103, %r100, %r102;
	ld.shared.u32 	%r104, [%r218+4];
	setp.eq.s32 	%p14, %r104, %r3;
	selp.u32 	%r105, 1, 0, %p14;
	add.s32 	%r106, %r103, %r105;
	ld.shared.u32 	%r107, [%r218+8];
	setp.eq.s32 	%p15, %r107, %r3;
	selp.u32 	%r108, 1, 0, %p15;
	add.s32 	%r109, %r106, %r108;
	ld.shared.u32 	%r110, [%r218+12];
	setp.eq.s32 	%p16, %r110, %r3;
	selp.u32 	%r111, 1, 0, %p16;
	add.s32 	%r230, %r109, %r111;
	add.s32 	%r219, %r219, 8;
	add.s32 	%r218, %r218, 32;
	setp.ne.s32 	%p17, %r219, 0;
	@%p17 bra 	$L__BB2_6;
$L__BB2_7:
	setp.eq.s32 	%p18, %r7, 0;
	@%p18 bra 	$L__BB2_15;
	and.b32  	%r20, %r67, 3;
	setp.lt.u32 	%p19, %r7, 4;
	@%p19 bra 	$L__BB2_10;
	add.s32 	%r113, %r225, %r6;
	shl.b32 	%r114, %r113, 2;
	add.s32 	%r115, %r1, %r114;
	ld.shared.u32 	%r116, [%r115];
	setp.eq.s32 	%p20, %r116, %r3;
	selp.u32 	%r117, 1, 0, %p20;
	add.s32 	%r118, %r230, %r117;
	ld.shared.u32 	%r119, [%r115+4];
	setp.eq.s32 	%p21, %r119, %r3;
	selp.u32 	%r120, 1, 0, %p21;
	add.s32 	%r121, %r118, %r120;
	ld.shared.u32 	%r122, [%r115+8];
	setp.eq.s32 	%p22, %r122, %r3;
	selp.u32 	%r123, 1, 0, %p22;
	add.s32 	%r124, %r121, %r123;
	ld.shared.u32 	%r125, [%r115+12];
	setp.eq.s32 	%p23, %r125, %r3;
	selp.u32 	%r126, 1, 0, %p23;
	add.s32 	%r230, %r124, %r126;
	add.s32 	%r225, %r225, 4;
$L__BB2_10:
	setp.eq.s32 	%p24, %r20, 0;
	@%p24 bra 	$L__BB2_15;
	setp.eq.s32 	%p25, %r20, 1;
	@%p25 bra 	$L__BB2_13;
	add.s32 	%r128, %r225, %r6;
	shl.b32 	%r129, %r128, 2;
	add.s32 	%r130, %r1, %r129;
	ld.shared.u32 	%r131, [%r130];
	setp.eq.s32 	%p26, %r131, %r3;
	selp.u32 	%r132, 1, 0, %p26;
	add.s32 	%r133, %r230, %r132;
	ld.shared.u32 	%r134, [%r130+4];
	setp.eq.s32 	%p27, %r134, %r3;
	selp.u32 	%r135, 1, 0, %p27;
	add.s32 	%r230, %r133, %r135;
	add.s32 	%r225, %r225, 2;
$L__BB2_13:
	and.b32  	%r136, %r67, 1;
	setp.eq.b32 	%p28, %r136, 1;
	not.pred 	%p29, %p28;
	@%p29 bra 	$L__BB2_15;
	add.s32 	%r137, %r225, %r6;
	shl.b32 	%r138, %r137, 2;
	add.s32 	%r139, %r1, %r138;
	ld.shared.u32 	%r140, [%r139];
	setp.eq.s32 	%p30, %r140, %r3;
	selp.u32 	%r141, 1, 0, %p30;
	add.s32 	%r230, %r230, %r141;
$L__BB2_15:
	mad.lo.s32 	%r142, %r68, %r4, %r2;
	shl.b32 	%r143, %r142, 2;
	add.s32 	%r145, %r70, %r143;
	st.shared.u32 	[%r145], %r230;
$L__BB2_16:
	setp.ge.s32 	%p31, %r5, %r66;
	bar.sync 	0;
	setp.ne.s32 	%p32, %r3, 0;
	or.pred  	%p33, %p32, %p31;
	@%p33 bra 	$L__BB2_30;
	setp.lt.s32 	%p34, %r68, 1;
	mov.b32 	%r247, 0;
	@%p34 bra 	$L__BB2_29;
	mul.lo.s32 	%r33, %r68, %r4;
	and.b32  	%r34, %r68, 7;
	setp.lt.u32 	%p35, %r68, 8;
	mov.b32 	%r237, -1;
	mov.b32 	%r240, 0;
	mov.u32 	%r247, %r240;
	@%p35 bra 	$L__BB2_21;
	and.b32  	%r240, %r68, 2147483640;
	shl.b32 	%r152, %r33, 2;
	add.s32 	%r154, %r152, %r70;
	add.s32 	%r231, %r154, 16;
	mov.b32 	%r237, -1;
	mov.b32 	%r232, 0;
	mov.u32 	%r247, %r232;
$L__BB2_20:
	.pragma "nounroll";
	ld.shared.u32 	%r155, [%r231+-16];
	setp.gt.s32 	%p36, %r155, %r237;
	selp.b32 	%r156, %r232, %r247, %p36;
	max.s32 	%r157, %r155, %r237;
	ld.shared.u32 	%r158, [%r231+-12];
	setp.gt.s32 	%p37, %r158, %r157;
	add.s32 	%r159, %r232, 1;
	selp.b32 	%r160, %r159, %r156, %p37;
	max.s32 	%r161, %r158, %r157;
	ld.shared.u32 	%r162, [%r231+-8];
	setp.gt.s32 	%p38, %r162, %r161;
	add.s32 	%r163, %r232, 2;
	selp.b32 	%r164, %r163, %r160, %p38;
	max.s32 	%r165, %r162, %r161;
	ld.shared.u32 	%r166, [%r231+-4];
	setp.gt.s32 	%p39, %r166, %r165;
	add.s32 	%r167, %r232, 3;
	selp.b32 	%r168, %r167, %r164, %p39;
	max.s32 	%r169, %r166, %r165;
	ld.shared.u32 	%r170, [%r231];
	setp.gt.s32 	%p40, %r170, %r169;
	add.s32 	%r171, %r232, 4;
	selp.b32 	%r172, %r171, %r168, %p40;
	max.s32 	%r173, %r170, %r169;
	ld.shared.u32 	%r174, [%r231+4];
	setp.gt.s32 	%p41, %r174, %r173;
	add.s32 	%r175, %r232, 5;
	selp.b32 	%r176, %r175, %r172, %p41;
	max.s32 	%r177, %r174, %r173;
	ld.shared.u32 	%r178, [%r231+8];
	setp.gt.s32 	%p42, %r178, %r177;
	add.s32 	%r179, %r232, 6;
	selp.b32 	%r180, %r179, %r176, %p42;
	max.s32 	%r181, %r178, %r177;
	ld.shared.u32 	%r182, [%r231+12];
	setp.gt.s32 	%p43, %r182, %r181;
	add.s32 	%r183, %r232, 7;
	selp.b32 	%r247, %r183, %r180, %p43;
	max.s32 	%r237, %r182, %r181;
	add.s32 	%r231, %r231, 32;
	add.s32 	%r232, %r232, 8;
	setp.ne.s32 	%p44, %r232, %r240;
	@%p44 bra 	$L__BB2_20;
$L__BB2_21:
	setp.eq.s32 	%p45, %r34, 0;
	@%p45 bra 	$L__BB2_29;
	and.b32  	%r49, %r68, 3;
	setp.lt.u32 	%p46, %r34, 4;
	@%p46 bra 	$L__BB2_24;
	add.s32 	%r185, %r240, %r33;
	shl.b32 	%r186, %r185, 2;
	add.s32 	%r188, %r70, %r186;
	ld.shared.u32 	%r189, [%r188];
	setp.gt.s32 	%p47, %r189, %r237;
	selp.b32 	%r190, %r240, %r247, %p47;
	max.s32 	%r191, %r189, %r237;
	add.s32 	%r192, %r240, 1;
	ld.shared.u32 	%r193, [%r188+4];
	setp.gt.s32 	%p48, %r193, %r191;
	selp.b32 	%r194, %r192, %r190, %p48;
	max.s32 	%r195, %r193, %r191;
	add.s32 	%r196, %r240, 2;
	ld.shared.u32 	%r197, [%r188+8];
	setp.gt.s32 	%p49, %r197, %r195;
	selp.b32 	%r198, %r196, %r194, %p49;
	max.s32 	%r199, %r197, %r195;
	add.s32 	%r200, %r240, 3;
	ld.shared.u32 	%r201, [%r188+12];
	setp.gt.s32 	%p50, %r201, %r199;
	selp.b32 	%r247, %r200, %r198, %p50;
	max.s32 	%r237, %r201, %r199;
	add.s32 	%r240, %r240, 4;
$L__BB2_24:
	setp.eq.s32 	%p51, %r49, 0;
	@%p51 bra 	$L__BB2_29;
	setp.eq.s32 	%p52, %r49, 1;
	@%p52 bra 	$L__BB2_27;
	add.s32 	%r203, %r240, %r33;
	shl.b32 	%r204, %r203, 2;
	add.s32 	%r206, %r70, %r204;
	ld.shared.u32 	%r207, [%r206];
	setp.gt.s32 	%p53, %r207, %r237;
	selp.b32 	%r208, %r240, %r247, %p53;
	max.s32 	%r209, %r207, %r237;
	add.s32 	%r210, %r240, 1;
	ld.shared.u32 	%r211, [%r206+4];
	setp.gt.s32 	%p54, %r211, %r209;
	selp.b32 	%r247, %r210, %r208, %p54;
	max.s32 	%r237, %r211, %r209;
	add.s32 	%r240, %r240, 2;
$L__BB2_27:
	and.b32  	%r212, %r68, 1;
	setp.eq.b32 	%p55, %r212, 1;
	not.pred 	%p56, %p55;
	@%p56 bra 	$L__BB2_29;
	add.s32 	%r213, %r240, %r33;
	shl.b32 	%r214, %r213, 2;
	add.s32 	%r216, %r70, %r214;
	ld.shared.u32 	%r217, [%r216];
	setp.gt.s32 	%p57, %r217, %r237;
	selp.b32 	%r247, %r240, %r247, %p57;
$L__BB2_29:
	cvta.to.global.u64 	%rd6, %rd2;
	mul.wide.u32 	%rd7, %r5, 4;
	add.s64 	%rd8, %rd6, %rd7;
	st.global.u32 	[%rd8], %r247;
$L__BB2_30:
	ret;

}


// ===== COMPILED SASS (sm_100) =====

	.target	sm_100

	.elftype	@"ET_EXEC"


//--------------------- .note.nv.tkinfo           --------------------------
	.section	.note.nv.tkinfo,"",@"SHT_NOTE"
	.sectionflags	@"SHF_NOTE_NV_TKINFO"
	.tkinfo
        /*0018*/ 	.word	0x00000002
        /*0030*/ 	.string	""
        /*0030*/ 	.string	"ptxas"
        /*0030*/ 	.string	"Cuda compilation tools, release 13.0, V13.0.88"
        /*0030*/ 	.string	"Build cuda_13.0.r13.0/compiler.36424714_0"
        /*0030*/ 	.string	"-arch sm_100 -m 64 "



//--------------------- .note.nv.cuinfo           --------------------------
	.section	.note.nv.cuinfo,"",@"SHT_NOTE"
	.sectionflags	@"SHF_NOTE_NV_CUINFO"
        /*0018*/ 	.short	0x0002
        /*001a*/ 	.short	0x0064
        /*001c*/ 	.short	0x0082
	.zero		2


//--------------------- .nv.info                  --------------------------
	.section	.nv.info,"",@"SHT_CUDA_INFO"
	.align	4


	//----- nvinfo : EIATTR_REGCOUNT
	.align		4
        /*0000*/ 	.byte	0x04, 0x2f
        /*0002*/ 	.short	(.L_1 - .L_0)
	.align		4
.L_0:
        /*0004*/ 	.word	index@(_Z16copy_tags_kernelPiS_ii)
        /*0008*/ 	.word	0x0000000a


	//----- nvinfo : EIATTR_FRAME_SIZE
	.align		4
.L_1:
        /*000c*/ 	.byte	0x04, 0x11
        /*000e*/ 	.short	(.L_3 - .L_2)
	.align		4
.L_2:
        /*0010*/ 	.word	index@(_Z16copy_tags_kernelPiS_ii)
        /*0014*/ 	.word	0x00000000


	//----- nvinfo : EIATTR_REGCOUNT
	.align		4
.L_3:
        /*0018*/ 	.byte	0x04, 0x2f
        /*001a*/ 	.short	(.L_5 - .L_4)
	.align		4
.L_4:
        /*001c*/ 	.word	index@(_Z19copy_results_kernelPiS_PbS_iii)
        /*0020*/ 	.word	0x0000000a


	//----- nvinfo : EIATTR_FRAME_SIZE
	.align		4
.L_5:
        /*0024*/ 	.byte	0x04, 0x11
        /*0026*/ 	.short	(.L_7 - .L_6)
	.align		4
.L_6:
        /*0028*/ 	.word	index@(_Z19copy_results_kernelPiS_PbS_iii)
        /*002c*/ 	.word	0x00000000


	//----- nvinfo : EIATTR_REGCOUNT
	.align		4
.L_7:
        /*0030*/ 	.byte	0x04, 0x2f
        /*0032*/ 	.short	(.L_9 - .L_8)
	.align		4
.L_8:
        /*0034*/ 	.word	index@(_Z19count_winner_kernelPiS_iii)
        /*0038*/ 	.word	0x00000019


	//----- nvinfo : EIATTR_FRAME_SIZE
	.align		4
.L_9:
        /*003c*/ 	.byte	0x04, 0x11
        /*003e*/ 	.short	(.L_11 - .L_10)
	.align		4
.L_10:
        /*0040*/ 	.word	index@(_Z19count_winner_kernelPiS_iii)
        /*0044*/ 	.word	0x00000000


	//----- nvinfo : EIATTR_MIN_STACK_SIZE
	.align		4
.L_11:
        /*0048*/ 	.byte	0x04, 0x12
        /*004a*/ 	.short	(.L_13 - .L_12)
	.align		4
.L_12:
        /*004c*/ 	.word	index@(_Z19count_winner_kernelPiS_iii)
        /*0050*/ 	.word	0x00000000


	//----- nvinfo : EIATTR_MIN_STACK_SIZE
	.align		4
.L_13:
        /*0054*/ 	.byte	0x04, 0x12
        /*0056*/ 	.short	(.L_15 - .L_14)
	.align		4
.L_14:
        /*0058*/ 	.word	index@(_Z19copy_results_kernelPiS_PbS_iii)
        /*005c*/ 	.word	0x00000000


	//----- nvinfo : EIATTR_MIN_STACK_SIZE
	.align		4
.L_15:
        /*0060*/ 	.byte	0x04, 0x12
        /*0062*/ 	.short	(.L_17 - .L_16)
	.align		4
.L_16:
        /*0064*/ 	.word	index@(_Z16copy_tags_kernelPiS_ii)
        /*0068*/ 	.word	0x00000000
.L_17:


//--------------------- .nv.compat                --------------------------
	.section	.nv.compat,"",@"SHT_CUDA_COMPAT_INFO"
	.align	4
        /*0000*/ 	.byte	0x02, 0x09, 0x00, 0x00, 0x02, 0x02, 0x01, 0x00, 0x02, 0x05, 0x05, 0x00, 0x03, 0x07, 0x01, 0x01
        /*0010*/ 	.byte	0x02, 0x03, 0x00, 0x00, 0x02, 0x06, 0x01, 0x00, 0x04, 0x0b, 0x08, 0x00, 0x09, 0x00, 0x00, 0x00
        /*0020*/ 	.byte	0x00, 0x00, 0x00, 0x00


//--------------------- .nv.info._Z19count_winner_kernelPiS_iii --------------------------
	.section	.nv.info._Z19count_winner_kernelPiS_iii,"",@"SHT_CUDA_INFO"
	.sectionflags	@""
	.align	4


	//----- nvinfo : EIATTR_CUDA_API_VERSION
	.align		4
        /*0000*/ 	.byte	0x04, 0x37
        /*0002*/ 	.short	(.L_19 - .L_18)
.L_18:
        /*0004*/ 	.word	0x00000082


	//----- nvinfo : EIATTR_KPARAM_INFO
	.align		4
.L_19:
        /*0008*/ 	.byte	0x04, 0x17
        /*000a*/ 	.short	(.L_21 - .L_20)
.L_20:
        /*000c*/ 	.word	0x00000000
        /*0010*/ 	.short	0x0004
        /*0012*/ 	.short	0x0018
        /*0014*/ 	.byte	0x00, 0xf0, 0x11, 0x00


	//----- nvinfo : EIATTR_KPARAM_INFO
	.align		4
.L_21:
        /*0018*/ 	.byte	0x04, 0x17
        /*001a*/ 	.short	(.L_23 - .L_22)
.L_22:
        /*001c*/ 	.word	0x00000000
        /*0020*/ 	.short	0x0003
        /*0022*/ 	.short	0x0014
        /*0024*/ 	.byte	0x00, 0xf0, 0x11, 0x00


	//----- nvinfo : EIATTR_KPARAM_INFO
	.align		4
.L_23:
        /*0028*/ 	.byte	0x04, 0x17
        /*002a*/ 	.short	(.L_25 - .L_24)
.L_24:
        /*002c*/ 	.word	0x00000000
        /*0030*/ 	.short	0x0002
        /*0032*/ 	.short	0x0010
        /*0034*/ 	.byte	0x00, 0xf0, 0x11, 0x00


	//----- nvinfo : EIATTR_KPARAM_INFO
	.align		4
.L_25:
        /*0038*/ 	.byte	0x04, 0x17
        /*003a*/ 	.short	(.L_27 - .L_26)
.L_26:
        /*003c*/ 	.word	0x00000000
        /*0040*/ 	.short	0x0001
        /*0042*/ 	.short	0x0008
        /*0044*/ 	.byte	0x00, 0xf5, 0x21, 0x00


	//----- nvinfo : EIATTR_KPARAM_INFO
	.align		4
.L_27:
        /*0048*/ 	.byte	0x04, 0x17
        /*004a*/ 	.short	(.L_29 - .L_28)
.L_28:
        /*004c*/ 	.word	0x00000000
        /*0050*/ 	.short	0x0000
        /*0052*/ 	.short	0x0000
        /*0054*/ 	.byte	0x00, 0xf5, 0x21, 0x00


	//----- nvinfo : EIATTR_SPARSE_MMA_MASK
	.align		4
.L_29:
        /*0058*/ 	.byte	0x03, 0x50
        /*005a*/ 	.short	0x0000


	//----- nvinfo : EIATTR_MAXREG_COUNT
	.align		4
        /*005c*/ 	.byte	0x03, 0x1b
        /*005e*/ 	.short	0x00ff


	//----- nvinfo : EIATTR_NUM_BARRIERS
	.align		4
        /*0060*/ 	.byte	0x02, 0x4c
        /*0062*/ 	.byte	0x01
	.zero		1


	//----- nvinfo : EIATTR_MERCURY_ISA_VERSION
	.align		4
        /*0064*/ 	.byte	0x03, 0x5f
        /*0066*/ 	.short	0x0101


	//----- nvinfo : EIATTR_VRC_CTA_INIT_COUNT
	.align		4
        /*0068*/ 	.byte	0x02, 0x4a
	.zero		1
	.zero		1


	//----- nvinfo : EIATTR_EXIT_INSTR_OFFSETS
	.align		4
        /*006c*/ 	.byte	0x04, 0x1c
        /*006e*/ 	.short	(.L_31 - .L_30)


	//   ....[0]....
.L_30:
        /*0070*/ 	.word	0x00000890


	//   ....[1]....
        /*0074*/ 	.word	0x00000ee0


	//----- nvinfo : EIATTR_CRS_STACK_SIZE
	.align		4
.L_31:
        /*0078*/ 	.byte	0x04, 0x1e
        /*007a*/ 	.short	(.L_33 - .L_32)
.L_32:
        /*007c*/ 	.word	0x00000000


	//----- nvinfo : EIATTR_CBANK_PARAM_SIZE
	.align		4
.L_33:
        /*0080*/ 	.byte	0x03, 0x19
        /*0082*/ 	.short	0x001c


	//----- nvinfo : EIATTR_PARAM_CBANK
	.align		4
        /*0084*/ 	.byte	0x04, 0x0a
        /*0086*/ 	.short	(.L_35 - .L_34)
	.align		4
.L_34:
        /*0088*/ 	.word	index@(.nv.constant0._Z19count_winner_kernelPiS_iii)
        /*008c*/ 	.short	0x0380
        /*008e*/ 	.short	0x001c


	//----- nvinfo : EIATTR_SW_WAR
	.align		4
.L_35:
        /*0090*/ 	.byte	0x04, 0x36
        /*0092*/ 	.short	(.L_37 - .L_36)
.L_36:
        /*0094*/ 	.word	0x00000008
.L_37:


//--------------------- .nv.info._Z19copy_results_kernelPiS_PbS_iii --------------------------
	.section	.nv.info._Z19copy_results_kernelPiS_PbS_iii,"",@"SHT_CUDA_INFO"
	.sectionflags	@""
	.align	4


	//----- nvinfo : EIATTR_CUDA_API_VERSION
	.align		4
        /*0000*/ 	.byte	0x04, 0x37
        /*0002*/ 	.short	(.L_39 - .L_38)
.L_38:
        /*0004*/ 	.word	0x00000082


	//----- nvinfo : EIATTR_KPARAM_INFO
	.align		4
.L_39:
        /*0008*/ 	.byte	0x04, 0x17
        /*000a*/ 	.short	(.L_41 - .L_40)
.L_40:
        /*000c*/ 	.word	0x00000000
        /*0010*/ 	.short	0x0006
        /*0012*/ 	.short	0x0028
        /*0014*/ 	.byte	0x00, 0xf0, 0x11, 0x00


	//----- nvinfo : EIATTR_KPARAM_INFO
	.align		4
.L_41:
        /*0018*/ 	.byte	0x04, 0x17
        /*001a*/ 	.short	(.L_43 - .L_42)
.L_42:
        /*001c*/ 	.word	0x00000000
        /*0020*/ 	.short	0x0005
        /*0022*/ 	.short	0x0024
        /*0024*/ 	.byte	0x00, 0xf0, 0x11, 0x00


	//----- nvinfo : EIATTR_KPARAM_INFO
	.align		4
.L_43:
        /*0028*/ 	.byte	0x04, 0x17
        /*002a*/ 	.short	(.L_45 - .L_44)
.L_44:
        /*002c*/ 	.word	0x00000000
        /*0030*/ 	.short	0x0004
        /*0032*/ 	.short	0x0020
        /*0034*/ 	.byte	0x00, 0xf0, 0x11, 0x00


	//----- nvinfo : EIATTR_KPARAM_INFO
	.align		4
.L_45:
        /*0038*/ 	.byte	0x04, 0x17
        /*003a*/ 	.short	(.L_47 - .L_46)
.L_46:
        /*003c*/ 	.word	0x00000000
        /*0040*/ 	.short	0x0003
        /*0042*/ 	.short	0x0018
        /*0044*/ 	.byte	0x00, 0xf5, 0x21, 0x00


	//----- nvinfo : EIATTR_KPARAM_INFO
	.align		4
.L_47:
        /*0048*/ 	.byte	0x04, 0x17
        /*004a*/ 	.short	(.L_49 - .L_48)
.L_48:
        /*004c*/ 	.word	0x00000000
        /*0050*/ 	.short	0x0002
        /*0052*/ 	.short	0x0010
        /*0054*/ 	.byte	0x00, 0xf5, 0x21, 0x00


	//----- nvinfo : EIATTR_KPARAM_INFO
	.align		4
.L_49:
        /*0058*/ 	.byte	0x04, 0x17
        /*005a*/ 	.short	(.L_51 - .L_50)
.L_50:
        /*005c*/ 	.word	0x00000000
        /*0060*/ 	.short	0x0001
        /*0062*/ 	.short	0x0008
        /*0064*/ 	.byte	0x00, 0xf5, 0x21, 0x00


	//----- nvinfo : EIATTR_KPARAM_INFO
	.align		4
.L_51:
        /*0068*/ 	.byte	0x04, 0x17
        /*006a*/ 	.short	(.L_53 - .L_52)
.L_52:
        /*006c*/ 	.word	0x00000000
        /*0070*/ 	.short	0x0000
        /*0072*/ 	.short	0x0000
        /*0074*/ 	.byte	0x00, 0xf5, 0x21, 0x00


	//----- nvinfo : EIATTR_SPARSE_MMA_MASK
	.align		4
.L_53:
        /*0078*/ 	.byte	0x03, 0x50
        /*007a*/ 	.short	0x0000


	//----- nvinfo : EIATTR_MAXREG_COUNT
	.align		4
        /*007c*/ 	.byte	0x03, 0x1b
        /*007e*/ 	.short	0x00ff


	//----- nvinfo : EIATTR_MERCURY_ISA_VERSION
	.align		4
        /*0080*/ 	.byte	0x03, 0x5f
        /*0082*/ 	.short	0x0101


	//----- nvinfo : EIATTR_VRC_CTA_INIT_COUNT
	.align		4
        /*0084*/ 	.byte	0x02, 0x4a
	.zero		1
	.zero		1


	//----- nvinfo : EIATTR_EXIT_INSTR_OFFSETS
	.align		4
        /*0088*/ 	.byte	0x04, 0x1c
        /*008a*/ 	.short	(.L_55 - .L_54)


	//   ....[0]....
.L_54:
        /*008c*/ 	.word	0x000000c0


	//   ....[1]....
        /*0090*/ 	.word	0x000001d0


	//   ....[2]....
        /*0094*/ 	.word	0x00000260


	//----- nvinfo : EIATTR_CRS_STACK_SIZE
	.align		4
.L_55:
        /*0098*/ 	.byte	0x04, 0x1e
        /*009a*/ 	.short	(.L_57 - .L_56)
.L_56:
        /*009c*/ 	.word	0x00000000


	//----- nvinfo : EIATTR_CBANK_PARAM_SIZE
	.align		4
.L_57:
        /*00a0*/ 	.byte	0x03, 0x19
        /*00a2*/ 	.short	0x002c


	//----- nvinfo : EIATTR_PARAM_CBANK
	.align		4
        /*00a4*/ 	.byte	0x04, 0x0a
        /*00a6*/ 	.short	(.L_59 - .L_58)
	.align		4
.L_58:
        /*00a8*/ 	.word	index@(.nv.constant0._Z19copy_results_kernelPiS_PbS_iii)
        /*00ac*/ 	.short	0x0380
        /*00ae*/ 	.short	0x002c


	//----- nvinfo : EIATTR_SW_WAR
	.align		4
.L_59:
        /*00b0*/ 	.byte	0x04, 0x36
        /*00b2*/ 	.short	(.L_61 - .L_60)
.L_60:
        /*00b4*/ 	.word	0x00000008
.L_61:


//--------------------- .nv.info._Z16copy_tags_kernelPiS_ii --------------------------
	.section	.nv.info._Z16copy_tags_kernelPiS_ii,"",@"SHT_CUDA_INFO"
	.sectionflags	@""
	.align	4


	//----- nvinfo : EIATTR_CUDA_API_VERSION
	.align		4
        /*0000*/ 	.byte	0x04, 0x37
        /*0002*/ 	.short	(.L_63 - .L_62)
.L_62:
        /*0004*/ 	.word	0x00000082


	//----- nvinfo : EIATTR_KPARAM_INFO
	.align		4
.L_63:
        /*0008*/ 	.byte	0x04, 0x17
        /*000a*/ 	.short	(.L_65 - .L_64)
.L_64:
        /*000c*/ 	.word	0x00000000
        /*0010*/ 	.short	0x0003
        /*0012*/ 	.short	0x0014
        /*0014*/ 	.byte	0x00, 0xf0, 0x11, 0x00


	//----- nvinfo : EIATTR_KPARAM_INFO
	.align		4
.L_65:
        /*0018*/ 	.byte	0x04, 0x17
        /*001a*/ 	.short	(.L_67 - .L_66)
.L_66:
        /*001c*/ 	.word	0x00000000
        /*0020*/ 	.short	0x0002
        /*0022*/ 	.short	0x0010
        /*0024*/ 	.byte	0x00, 0xf0, 0x11, 0x00


	//----- nvinfo : EIATTR_KPARAM_INFO
	.align		4
.L_67:
        /*0028*/ 	.byte	0x04, 0x17
        /*002a*/ 	.short	(.L_69 - .L_68)
.L_68:
        /*002c*/ 	.word	0x00000000
        /*0030*/ 	.short	0x0001
        /*0032*/ 	.short	0x0008
        /*0034*/ 	.byte	0x00, 0xf5, 0x21, 0x00


	//----- nvinfo : EIATTR_KPARAM_INFO
	.align		4
.L_69:
        /*0038*/ 	.byte	0x04, 0x17
        /*003a*/ 	.short	(.L_71 - .L_70)
.L_70:
        /*003c*/ 	.word	0x00000000
        /*0040*/ 	.short	0x0000
        /*0042*/ 	.short	0x0000
        /*0044*/ 	.byte	0x00, 0xf5, 0x21, 0x00


	//----- nvinfo : EIATTR_SPARSE_MMA_MASK
	.align		4
.L_71:
        /*0048*/ 	.byte	0x03, 0x50
        /*004a*/ 	.short	0x0000


	//----- nvinfo : EIATTR_MAXREG_COUNT
	.align		4
        /*004c*/ 	.byte	0x03, 0x1b
        /*004e*/ 	.short	0x00ff


	//----- nvinfo : EIATTR_MERCURY_ISA_VERSION
	.align		4
        /*0050*/ 	.byte	0x03, 0x5f
        /*0052*/ 	.short	0x0101


	//----- nvinfo : EIATTR_VRC_CTA_INIT_COUNT
	.align		4
        /*0054*/ 	.byte	0x02, 0x4a
	.zero		1
	.zero		1


	//----- nvinfo : EIATTR_EXIT_INSTR_OFFSETS
	.align		4
        /*0058*/ 	.byte	0x04, 0x1c
        /*005a*/ 	.short	(.L_73 - .L_72)


	//   ....[0]....
.L_72:
        /*005c*/ 	.word	0x000000c0


	//   ....[1]....
        /*0060*/ 	.word	0x00000150


	//----- nvinfo : EIATTR_CBANK_PARAM_SIZE
	.align		4
.L_73:
        /*0064*/ 	.byte	0x03, 0x19
        /*0066*/ 	.short	0x0018


	//----- nvinfo : EIATTR_PARAM_CBANK
	.align		4
        /*0068*/ 	.byte	0x04, 0x0a
        /*006a*/ 	.short	(.L_75 - .L_74)
	.align		4
.L_74:
        /*006c*/ 	.word	index@(.nv.constant0._Z16copy_tags_kernelPiS_ii)
        /*0070*/ 	.short	0x0380
        /*0072*/ 	.short	0x0018


	//----- nvinfo : EIATTR_SW_WAR
	.align		4
.L_75:
        /*0074*/ 	.byte	0x04, 0x36
        /*0076*/ 	.short	(.L_77 - .L_76)
.L_76:
        /*0078*/ 	.word	0x00000008
.L_77:


//--------------------- .nv.callgraph             --------------------------
	.section	.nv.callgraph,"",@"SHT_CUDA_CALLGRAPH"
	.align	4
	.sectionentsize	8
	.align		4
        /*0000*/ 	.word	0x00000000
	.align		4
        /*0004*/ 	.word	0xffffffff
	.align		4
        /*0008*/ 	.word	0x00000000
	.align		4
        /*000c*/ 	.word	0xfffffffe
	.align		4
        /*0010*/ 	.word	0x00000000
	.align		4
        /*0014*/ 	.word	0xfffffffd
	.align		4
        /*0018*/ 	.word	0x00000000
	.align		4
        /*001c*/ 	.word	0xfffffffc


//--------------------- .text._Z19count_winner_kernelPiS_iii --------------------------
	.section	.text._Z19count_winner_kernelPiS_iii,"ax",@progbits
	.align	128
        .global         _Z19count_winner_kernelPiS_iii
        .type           _Z19count_winner_kernelPiS_iii,@function
        .size           _Z19count_winner_kernelPiS_iii,(.L_x_16 - _Z19count_winner_kernelPiS_iii)
        .other          _Z19count_winner_kernelPiS_iii,@"STO_CUDA_ENTRY STV_DEFAULT"
_Z19count_winner_kernelPiS_iii:
.text._Z19count_winner_kernelPiS_iii:
[----:B------:R-:W-:Y:S01]  /*0000*/  LDC R1, c[0x0][0x37c] ;  /* 0x0000df00ff017b82 */ /* 0x000fe20000000800 */
[----:B------:R-:W0:Y:S07]  /*0010*/  S2R R3, SR_TID.X ;  /* 0x0000000000037919 */ /* 0x000e2e0000002100 */
[----:B------:R-:W0:Y:S01]  /*0020*/  S2UR UR4, SR_CTAID.X ;  /* 0x00000000000479c3 */ /* 0x000e220000002500 */
[----:B------:R-:W1:Y:S01]  /*0030*/  LDCU.64 UR10, c[0x0][0x390] ;  /* 0x00007200ff0a77ac */ /* 0x000e620008000a00 */
[----:B------:R-:W2:Y:S01]  /*0040*/  S2R R2, SR_TID.Y ;  /* 0x0000000000027919 */ /* 0x000ea20000002200 */
[----:B------:R-:W3:Y:S05]  /*0050*/  LDCU.64 UR8, c[0x0][0x358] ;  /* 0x00006b00ff0877ac */ /* 0x000eea0008000a00 */
[----:B------:R-:W0:Y:S08]  /*0060*/  LDC R0, c[0x0][0x360] ;  /* 0x0000d800ff007b82 */ /* 0x000e300000000800 */
[----:B------:R-:W2:Y:S08]  /*0070*/  S2UR UR5, SR_CTAID.Y ;  /* 0x00000000000579c3 */ /* 0x000eb00000002600 */
[----:B------:R-:W2:Y:S01]  /*0080*/  LDC R7, c[0x0][0x364] ;  /* 0x0000d900ff077b82 */ /* 0x000ea20000000800 */
[----:B0-----:R-:W-:-:S07]  /*0090*/  IMAD R5, R0, UR4, R3 ;  /* 0x0000000400057c24 */ /* 0x001fce000f8e0203 */
[----:B------:R-:W0:Y:S01]  /*00a0*/  LDC R4, c[0x0][0x398] ;  /* 0x0000e600ff047b82 */ /* 0x000e220000000800 */
[----:B-1----:R-:W-:Y:S01]  /*00b0*/  ISETP.GE.AND P0, PT, R5, UR11, PT ;  /* 0x0000000b05007c0c */ /* 0x002fe2000bf06270 */
[----:B--2---:R-:W-:-:S05]  /*00c0*/  IMAD R0, R7, UR5, R2 ;  /* 0x0000000507007c24 */ /* 0x004fca000f8e0202 */
[----:B------:R-:W-:-:S13]  /*00d0*/  ISETP.GE.OR P0, PT, R0, UR10, P0 ;  /* 0x0000000a00007c0c */ /* 0x000fda0008706670 */
[----:B------:R-:W1:Y:S01]  /*00e0*/  @!P0 LDC.64 R8, c[0x0][0x380] ;  /* 0x0000e000ff088b82 */ /* 0x000e620000000a00 */
[----:B------:R-:W-:-:S04]  /*00f0*/  @!P0 IMAD R7, R0, UR11, R5 ;  /* 0x0000000b00078c24 */ /* 0x000fc8000f8e0205 */
[----:B-1----:R-:W-:-:S06]  /*0100*/  @!P0 IMAD.WIDE R8, R7, 0x4, R8 ;  /* 0x0000000407088825 */ /* 0x002fcc00078e0208 */
[----:B---3--:R-:W2:Y:S01]  /*0110*/  @!P0 LDG.E R8, desc[UR8][R8.64] ;  /* 0x0000000808088981 */ /* 0x008ea2000c1e1900 */
[----:B------:R-:W-:Y:S01]  /*0120*/  MOV R6, 0x400 ;  /* 0x0000040000067802 */ /* 0x000fe20000000f00 */
[----:B0-----:R-:W-:Y:S01]  /*0130*/  IMAD.SHL.U32 R11, R4, 0x4, RZ ;  /* 0x00000004040b7824 */ /* 0x001fe200078e00ff */
[----:B------:R-:W-:Y:S01]  /*0140*/  BSSY.RECONVERGENT B0, `(.L_x_0) ;  /* 0x0000071000007945 */ /* 0x000fe20003800200 */
[----:B------:R-:W0:Y:S01]  /*0150*/  S2R R7, SR_CgaCtaId ;  /* 0x0000000000077919 */ /* 0x000e220000008800 */
[----:B------:R-:W-:Y:S01]  /*0160*/  @!P0 IMAD R10, R2, UR11, R3 ;  /* 0x0000000b020a8c24 */ /* 0x000fe2000f8e0203 */
[----:B0-----:R-:W-:-:S05]  /*0170*/  LEA R6, R7, R6, 0x18 ;  /* 0x0000000607067211 */ /* 0x001fca00078ec0ff */
[----:B------:R-:W-:-:S04]  /*0180*/  IMAD.IADD R7, R11, 0x1, R6 ;  /* 0x000000010b077824 */ /* 0x000fc800078e0206 */
[----:B------:R-:W-:-:S05]  /*0190*/  @!P0 IMAD R13, R10, 0x4, R7 ;  /* 0x000000040a0d8824 */ /* 0x000fca00078e0207 */
[----:B--2---:R0:W-:Y:S01]  /*01a0*/  @!P0 STS [R13], R8 ;  /* 0x000000080d008388 */ /* 0x0041e20000000800 */
[----:B------:R-:W-:Y:S01]  /*01b0*/  BAR.SYNC.DEFER_BLOCKING 0x0 ;  /* 0x0000000000007b1d */ /* 0x000fe20000010000 */
[----:B------:R-:W-:-:S04]  /*01c0*/  ISETP.GE.AND P0, PT, R5, R4, PT ;  /* 0x000000040500720c */ /* 0x000fc80003f06270 */
[----:B------:R-:W-:-:S13]  /*01d0*/  ISETP.GE.OR P0, PT, R0, UR10, P0 ;  /* 0x0000000a00007c0c */ /* 0x000fda0008706670 */
[----:B0-----:R-:W-:Y:S05]  /*01e0*/  @P0 BRA `(.L_x_1) ;  /* 0x0000000400980947 */ /* 0x001fea0003800000 */
[----:B------:R-:W-:Y:S01]  /*01f0*/  UISETP.GE.AND UP0, UPT, UR11, 0x1, UPT ;  /* 0x000000010b00788c */ /* 0x000fe2000bf06270 */
[----:B------:R-:W-:-:S08]  /*0200*/  IMAD.MOV.U32 R9, RZ, RZ, RZ ;  /* 0x000000ffff097224 */ /* 0x000fd000078e00ff */
[----:B------:R-:W-:Y:S05]  /*0210*/  BRA.U !UP0, `(.L_x_2) ;  /* 0x0000000508807547 */ /* 0x000fea000b800000 */
[----:B------:R-:W-:Y:S02]  /*0220*/  UISETP.GE.U32.AND UP1, UPT, UR11, 0x8, UPT ;  /* 0x000000080b00788c */ /* 0x000fe4000bf26070 */
[----:B------:R-:W-:Y:S01]  /*0230*/  IMAD R8, R2, UR11, RZ ;  /* 0x0000000b02087c24 */ /* 0x000fe2000f8e02ff */
[----:B------:R-:W-:Y:S01]  /*0240*/  ULOP3.LUT UR5, UR11, 0x7, URZ, 0xc0, !UPT ;  /* 0x000000070b057892 */ /* 0x000fe2000f8ec0ff */
[----:B------:R-:W-:Y:S01]  /*0250*/  IMAD.MOV.U32 R9, RZ, RZ, RZ ;  /* 0x000000ffff097224 */ /* 0x000fe200078e00ff */
[----:B------:R-:W-:Y:S02]  /*0260*/  UMOV UR4, URZ ;  /* 0x000000ff00047c82 */ /* 0x000fe40008000000 */
[----:B------:R-:W-:Y:S02]  /*0270*/  UISETP.NE.AND UP0, UPT, UR5, URZ, UPT ;  /* 0x000000ff0500728c */ /* 0x000fe4000bf05270 */
[----:B------:R-:W-:Y:S09]  /*0280*/  BRA.U !UP1, `(.L_x_3) ;  /* 0x0000000109a47547 */ /* 0x000ff2000b800000 */
[----:B------:R-:W-:Y:S01]  /*0290*/  IMAD R11, R8, 0x4, R11 ;  /* 0x00000004080b7824 */ /* 0x000fe200078e020b */
[----:B------:R-:W-:Y:S01]  /*02a0*/  ULOP3.LUT UR4, UR11, 0x7ffffff8, URZ, 0xc0, !UPT ;  /* 0x7ffffff80b047892 */ /* 0x000fe2000f8ec0ff */
[----:B------:R-:W-:-:S03]  /*02b0*/  IMAD.MOV.U32 R9, RZ, RZ, RZ ;  /* 0x000000ffff097224 */ /* 0x000fc600078e00ff */
[----:B------:R-:W-:Y:S01]  /*02c0*/  IADD3 R11, PT, PT, R11, 0x10, R6 ;  /* 0x000000100b0b7810 */ /* 0x000fe20007ffe006 */
[----:B------:R-:W-:-:S12]  /*02d0*/  UIADD3 UR6, UPT, UPT, -UR4, URZ, URZ ;  /* 0x000000ff04067290 */ /* 0x000fd8000fffe1ff */
.L_x_4:
[----:B------:R-:W0:Y:S01]  /*02e0*/  LDS R10, [R11+-0x10] ;  /* 0xfffff0000b0a7984 */ /* 0x000e220000000800 */
[----:B------:R-:W-:-:S03]  /*02f0*/  UIADD3 UR6, UPT, UPT, UR6, 0x8, URZ ;  /* 0x0000000806067890 */ /* 0x000fc6000fffe0ff */
[----:B------:R-:W1:Y:S01]  /*0300*/  LDS R12, [R11+-0xc] ;  /* 0xfffff4000b0c7984 */ /* 0x000e620000000800 */
[----:B------:R-:W-:-:S03]  /*0310*/  UISETP.NE.AND UP1, UPT, UR6, URZ, UPT ;  /* 0x000000ff0600728c */ /* 0x000fc6000bf25270 */
[----:B------:R-:W2:Y:S04]  /*0320*/  LDS R14, [R11+-0x8] ;  /* 0xfffff8000b0e7984 */ /* 0x000ea80000000800 */
[----:B------:R-:W3:Y:S04]  /*0330*/  LDS R16, [R11+-0x4] ;  /* 0xfffffc000b107984 */ /* 0x000ee80000000800 */
[----:B------:R-:W4:Y:S04]  /*0340*/  LDS R18, [R11] ;  /* 0x000000000b127984 */ /* 0x000f280000000800 */
[----:B------:R-:W5:Y:S01]  /*0350*/  LDS R20, [R11+0x4] ;  /* 0x000004000b147984 */ /* 0x000f620000000800 */
[-C--:B0-----:R-:W-:Y:S01]  /*0360*/  ISETP.NE.AND P0, PT, R10, R5.reuse, PT ;  /* 0x000000050a00720c */ /* 0x081fe20003f05270 */
[----:B------:R-:W-:Y:S01]  /*0370*/  VIADD R10, R9, 0x1 ;  /* 0x00000001090a7836 */ /* 0x000fe20000000000 */
[----:B-1----:R-:W-:-:S02]  /*0380*/  ISETP.NE.AND P1, PT, R12, R5, PT ;  /* 0x000000050c00720c */ /* 0x002fc40003f25270 */
[----:B------:R-:W0:Y:S09]  /*0390*/  LDS R12, [R11+0x8] ;  /* 0x000008000b0c7984 */ /* 0x000e320000000800 */
[----:B------:R-:W-:Y:S01]  /*03a0*/  @P0 IMAD.MOV R10, RZ, RZ, R9 ;  /* 0x000000ffff0a0224 */ /* 0x000fe200078e0209 */
[----:B--2---:R-:W-:-:S02]  /*03b0*/  ISETP.NE.AND P0, PT, R14, R5, PT ;  /* 0x000000050e00720c */ /* 0x004fc40003f05270 */
[----:B------:R1:W2:Y:S02]  /*03c0*/  LDS R14, [R11+0xc] ;  /* 0x00000c000b0e7984 */ /* 0x0002a40000000800 */
[----:B------:R-:W-:Y:S01]  /*03d0*/  IADD3 R9, PT, PT, R10, 0x1, RZ ;  /* 0x000000010a097810 */ /* 0x000fe20007ffe0ff */
[----:B------:R-:W-:Y:S01]  /*03e0*/  @P1 IMAD.MOV R9, RZ, RZ, R10 ;  /* 0x000000ffff091224 */ /* 0x000fe200078e020a */
[----:B---3--:R-:W-:-:S03]  /*03f0*/  ISETP.NE.AND P1, PT, R16, R5, PT ;  /* 0x000000051000720c */ /* 0x008fc60003f25270 */
[----:B------:R-:W-:Y:S02]  /*0400*/  VIADD R10, R9, 0x1 ;  /* 0x00000001090a7836 */ /* 0x000fe40000000000 */
[----:B-1----:R-:W-:Y:S02]  /*0410*/  VIADD R11, R11, 0x20 ;  /* 0x000000200b0b7836 */ /* 0x002fe40000000000 */
[----:B------:R-:W-:Y:S01]  /*0420*/  @P0 IMAD.MOV R10, RZ, RZ, R9 ;  /* 0x000000ffff0a0224 */ /* 0x000fe200078e0209 */
[----:B----4-:R-:W-:-:S03]  /*0430*/  ISETP.NE.AND P0, PT, R18, R5, PT ;  /* 0x000000051200720c */ /* 0x010fc60003f05270 */
[----:B------:R-:W-:Y:S02]  /*0440*/  VIADD R9, R10, 0x1 ;  /* 0x000000010a097836 */ /* 0x000fe40000000000 */
[----:B------:R-:W-:Y:S01]  /*0450*/  @P1 IMAD.MOV R9, RZ, RZ, R10 ;  /* 0x000000ffff091224 */ /* 0x000fe200078e020a */
[----:B-----5:R-:W-:-:S03]  /*0460*/  ISETP.NE.AND P1, PT, R20, R5, PT ;  /* 0x000000051400720c */ /* 0x020fc60003f25270 */
[----:B------:R-:W-:-:S04]  /*0470*/  VIADD R10, R9, 0x1 ;  /* 0x00000001090a7836 */ /* 0x000fc80000000000 */
[----:B------:R-:W-:-:S04]  /*0480*/  @P0 IMAD.MOV R10, RZ, RZ, R9 ;  /* 0x000000ffff0a0224 */ /* 0x000fc800078e0209 */
[----:B------:R-:W-:Y:S01]  /*0490*/  VIADD R9, R10, 0x1 ;  /* 0x000000010a097836 */ /* 0x000fe20000000000 */
[----:B0-----:R-:W-:Y:S02]  /*04a0*/  ISETP.NE.AND P0, PT, R12, R5, PT ;  /* 0x000000050c00720c */ /* 0x001fe40003f05270 */
[----:B------:R-:W-:-:S05]  /*04b0*/  @P1 IADD3 R9, PT, PT, R10, RZ, RZ ;  /* 0x000000ff0a091210 */ /* 0x000fca0007ffe0ff */
[----:B------:R-:W-:Y:S01]  /*04c0*/  VIADD R10, R9, 0x1 ;  /* 0x00000001090a7836 */ /* 0x000fe20000000000 */
[----:B--2---:R-:W-:-:S05]  /*04d0*/  ISETP.NE.AND P1, PT, R14, R5, PT ;  /* 0x000000050e00720c */ /* 0x004fca0003f25270 */
[----:B------:R-:W-:-:S04]  /*04e0*/  @P0 IMAD.MOV R10, RZ, RZ, R9 ;  /* 0x000000ffff0a0224 */ /* 0x000fc800078e0209 */
[----:B------:R-:W-:-:S04]  /*04f0*/  VIADD R9, R10, 0x1 ;  /* 0x000000010a097836 */ /* 0x000fc80000000000 */
[----:B------:R-:W-:Y:S01]  /*0500*/  @P1 IMAD.MOV R9, RZ, RZ, R10 ;  /* 0x000000ffff091224 */ /* 0x000fe200078e020a */
[----:B------:R-:W-:Y:S06]  /*0510*/  BRA.U UP1, `(.L_x_4) ;  /* 0xfffffffd01707547 */ /* 0x000fec000b83ffff */
.L_x_3:
[----:B------:R-:W-:Y:S05]  /*0520*/  BRA.U !UP0, `(.L_x_2) ;  /* 0x0000000108bc7547 */ /* 0x000fea000b800000 */
[----:B------:R-:W-:Y:S02]  /*0530*/  UISETP.GE.U32.AND UP0, UPT, UR5, 0x4, UPT ;  /* 0x000000040500788c */ /* 0x000fe4000bf06070 */
[----:B------:R-:W-:-:S04]  /*0540*/  ULOP3.LUT UR6, UR11, 0x3, URZ, 0xc0, !UPT ;  /* 0x000000030b067892 */ /* 0x000fc8000f8ec0ff */
[----:B------:R-:W-:-:S03]  /*0550*/  UISETP.NE.AND UP1, UPT, UR6, URZ, UPT ;  /* 0x000000ff0600728c */ /* 0x000fc6000bf25270 */
[----:B------:R-:W-:Y:S08]  /*0560*/  BRA.U !UP0, `(.L_x_5) ;  /* 0x00000001084c7547 */ /* 0x000ff0000b800000 */
[----:B------:R-:W-:Y:S01]  /*0570*/  VIADD R10, R8, UR4 ;  /* 0x00000004080a7c36 */ /* 0x000fe20008000000 */
[----:B------:R-:W-:Y:S01]  /*0580*/  UIADD3 UR4, UPT, UPT, UR4, 0x4, URZ ;  /* 0x0000000404047890 */ /* 0x000fe2000fffe0ff */
[----:B------:R-:W-:Y:S02]  /*0590*/  VIADD R11, R9, 0x1 ;  /* 0x00000001090b7836 */ /* 0x000fe40000000000 */
[----:B------:R-:W-:-:S05]  /*05a0*/  IMAD R10, R10, 0x4, R7 ;  /* 0x000000040a0a7824 */ /* 0x000fca00078e0207 */
[----:B------:R-:W0:Y:S04]  /*05b0*/  LDS R12, [R10] ;  /* 0x000000000a0c7984 */ /* 0x000e280000000800 */
[----:B------:R-:W1:Y:S04]  /*05c0*/  LDS R14, [R10+0x4] ;  /* 0x000004000a0e7984 */ /* 0x000e680000000800 */
[----:B------:R-:W2:Y:S04]  /*05d0*/  LDS R16, [R10+0x8] ;  /* 0x000008000a107984 */ /* 0x000ea80000000800 */
[----:B------:R-:W3:Y:S01]  /*05e0*/  LDS R18, [R10+0xc] ;  /* 0x00000c000a127984 */ /* 0x000ee20000000800 */
[----:B0-----:R-:W-:-:S02]  /*05f0*/  ISETP.NE.AND P0, PT, R12, R5, PT ;  /* 0x000000050c00720c */ /* 0x001fc40003f05270 */
[----:B-1----:R-:W-:-:S11]  /*0600*/  ISETP.NE.AND P1, PT, R14, R5, PT ;  /* 0x000000050e00720c */ /* 0x002fd60003f25270 */
[----:B------:R-:W-:Y:S02]  /*0610*/  @P0 IADD3 R11, PT, PT, R9, RZ, RZ ;  /* 0x000000ff090b0210 */ /* 0x000fe40007ffe0ff */
[----:B--2---:R-:W-:-:S03]  /*0620*/  ISETP.NE.AND P0, PT, R16, R5, PT ;  /* 0x000000051000720c */ /* 0x004fc60003f05270 */
[----:B------:R-:W-:Y:S02]  /*0630*/  VIADD R9, R11, 0x1 ;  /* 0x000000010b097836 */ /* 0x000fe40000000000 */
[----:B------:R-:W-:Y:S01]  /*0640*/  @P1 IMAD.MOV R9, RZ, RZ, R11 ;  /* 0x000000ffff091224 */ /* 0x000fe200078e020b */
[----:B---3--:R-:W-:-:S03]  /*0650*/  ISETP.NE.AND P1, PT, R18, R5, PT ;  /* 0x000000051200720c */ /* 0x008fc60003f25270 */
[----:B------:R-:W-:-:S04]  /*0660*/  VIADD R11, R9, 0x1 ;  /* 0x00000001090b7836 */ /* 0x000fc80000000000 */
[----:B------:R-:W-:-:S04]  /*0670*/  @P0 IMAD.MOV R11, RZ, RZ, R9 ;  /* 0x000000ffff0b0224 */ /* 0x000fc800078e0209 */
[----:B------:R-:W-:Y:S02]  /*0680*/  VIADD R9, R11, 0x1 ;  /* 0x000000010b097836 */ /* 0x000fe40000000000 */
[----:B------:R-:W-:-:S07]  /*0690*/  @P1 IMAD.MOV R9, RZ, RZ, R11 ;  /* 0x000000ffff091224 */ /* 0x000fce00078e020b */
.L_x_5:
[----:B------:R-:W-:Y:S05]  /*06a0*/  BRA.U !UP1, `(.L_x_2) ;  /* 0x00000001095c7547 */ /* 0x000fea000b800000 */
[----:B------:R-:W-:Y:S02]  /*06b0*/  UISETP.NE.AND UP0, UPT, UR6, 0x1, UPT ;  /* 0x000000010600788c */ /* 0x000fe4000bf05270 */
[----:B------:R-:W-:-:S04]  /*06c0*/  ULOP3.LUT UR5, UR11, 0x1, URZ, 0xc0, !UPT ;  /* 0x000000010b057892 */ /* 0x000fc8000f8ec0ff */
[----:B------:R-:W-:-:S03]  /*06d0*/  UISETP.NE.U32.AND UP1, UPT, UR5, 0x1, UPT ;  /* 0x000000010500788c */ /* 0x000fc6000bf25070 */
[----:B------:R-:W-:Y:S08]  /*06e0*/  BRA.U !UP0, `(.L_x_6) ;  /* 0x00000001082c7547 */ /* 0x000ff0000b800000 */
[----:B------:R-:W-:Y:S01]  /*06f0*/  VIADD R10, R8, UR4 ;  /* 0x00000004080a7c36 */ /* 0x000fe20008000000 */
[----:B------:R-:W-:-:S04]  /*0700*/  UIADD3 UR4, UPT, UPT, UR4, 0x2, URZ ;  /* 0x0000000204047890 */ /* 0x000fc8000fffe0ff */
[----:B------:R-:W-:-:S05]  /*0710*/  LEA R11, R10, R7, 0x2 ;  /* 0x000000070a0b7211 */ /* 0x000fca00078e10ff */
[----:B------:R-:W0:Y:S04]  /*0720*/  LDS R10, [R11] ;  /* 0x000000000b0a7984 */ /* 0x000e280000000800 */
[----:B------:R-:W1:Y:S01]  /*0730*/  LDS R12, [R11+0x4] ;  /* 0x000004000b0c7984 */ /* 0x000e620000000800 */
[-C--:B0-----:R-:W-:Y:S01]  /*0740*/  ISETP.NE.AND P0, PT, R10, R5.reuse, PT ;  /* 0x000000050a00720c */ /* 0x081fe20003f05270 */
[----:B------:R-:W-:Y:S01]  /*0750*/  VIADD R10, R9, 0x1 ;  /* 0x00000001090a7836 */ /* 0x000fe20000000000 */
[----:B-1----:R-:W-:-:S11]  /*0760*/  ISETP.NE.AND P1, PT, R12, R5, PT ;  /* 0x000000050c00720c */ /* 0x002fd60003f25270 */
[----:B------:R-:W-:-:S04]  /*0770*/  @P0 IMAD.MOV R10, RZ, RZ, R9 ;  /* 0x000000ffff0a0224 */ /* 0x000fc800078e0209 */
[----:B------:R-:W-:Y:S02]  /*0780*/  VIADD R9, R10, 0x1 ;  /* 0x000000010a097836 */ /* 0x000fe40000000000 */
[----:B------:R-:W-:-:S07]  /*0790*/  @P1 IMAD.MOV R9, RZ, RZ, R10 ;  /* 0x000000ffff091224 */ /* 0x000fce00078e020a */
.L_x_6:
[----:B------:R-:W-:Y:S05]  /*07a0*/  BRA.U UP1, `(.L_x_2) ;  /* 0x00000001011c7547 */ /* 0x000fea000b800000 */
[----:B------:R-:W-:-:S04]  /*07b0*/  VIADD R8, R8, UR4 ;  /* 0x0000000408087c36 */ /* 0x000fc80008000000 */
[----:B------:R-:W-:Y:S02]  /*07c0*/  IMAD R8, R8, 0x4, R7 ;  /* 0x0000000408087824 */ /* 0x000fe400078e0207 */
[----:B------:R-:W-:-:S04]  /*07d0*/  VIADD R7, R9, 0x1 ;  /* 0x0000000109077836 */ /* 0x000fc80000000000 */
[----:B------:R-:W0:Y:S02]  /*07e0*/  LDS R8, [R8] ;  /* 0x0000000008087984 */ /* 0x000e240000000800 */
[----:B0-----:R-:W-:-:S13]  /*07f0*/  ISETP.NE.AND P0, PT, R8, R5, PT ;  /* 0x000000050800720c */ /* 0x001fda0003f05270 */
[----:B------:R-:W-:-:S05]  /*0800*/  @P0 IADD3 R7, PT, PT, R9, RZ, RZ ;  /* 0x000000ff09070210 */ /* 0x000fca0007ffe0ff */
[----:B------:R-:W-:-:S07]  /*0810*/  IMAD.MOV.U32 R9, RZ, RZ, R7 ;  /* 0x000000ffff097224 */ /* 0x000fce00078e0007 */
.L_x_2:
[----:B------:R-:W-:-:S04]  /*0820*/  IMAD R3, R2, R4, R3 ;  /* 0x0000000402037224 */ /* 0x000fc800078e0203 */
[----:B------:R-:W-:-:S05]  /*0830*/  IMAD R8, R3, 0x4, R6 ;  /* 0x0000000403087824 */ /* 0x000fca00078e0206 */
[----:B------:R0:W-:Y:S02]  /*0840*/  STS [R8], R9 ;  /* 0x0000000908007388 */ /* 0x0001e40000000800 */
.L_x_1:
[----:B------:R-:W-:Y:S05]  /*0850*/  BSYNC.RECONVERGENT B0 ;  /* 0x0000000000007941 */ /* 0x000fea0003800200 */
.L_x_0:
[----:B------:R-:W-:Y:S01]  /*0860*/  BAR.SYNC.DEFER_BLOCKING 0x0 ;  /* 0x0000000000007b1d */ /* 0x000fe20000010000 */
[----:B------:R-:W-:-:S04]  /*0870*/  ISETP.GE.AND P0, PT, R0, UR10, PT ;  /* 0x0000000a00007c0c */ /* 0x000fc8000bf06270 */
[----:B------:R-:W-:-:S13]  /*0880*/  ISETP.NE.OR P0, PT, R5, RZ, P0 ;  /* 0x000000ff0500720c */ /* 0x000fda0000705670 */
[----:B------:R-:W-:Y:S05]  /*0890*/  @P0 EXIT ;  /* 0x000000000000094d */ /* 0x000fea0003800000 */
[----:B------:R-:W-:Y:S01]  /*08a0*/  ISETP.GE.AND P0, PT, R4, 0x1, PT ;  /* 0x000000010400780c */ /* 0x000fe20003f06270 */
[----:B------:R-:W-:-:S12]  /*08b0*/  IMAD.MOV.U32 R3, RZ, RZ, RZ ;  /* 0x000000ffff037224 */ /* 0x000fd800078e00ff */
[----:B------:R-:W-:Y:S05]  /*08c0*/  @!P0 BRA `(.L_x_7) ;  /* 0x0000000400788947 */ /* 0x000fea0003800000 */
[----:B------:R-:W-:Y:S01]  /*08d0*/  ISETP.GE.U32.AND P1, PT, R4, 0x8, PT ;  /* 0x000000080400780c */ /* 0x000fe20003f26070 */
[----:B------:R-:W-:Y:S01]  /*08e0*/  IMAD R5, R2, R4, RZ ;  /* 0x0000000402057224 */ /* 0x000fe200078e02ff */
[----:B------:R-:W-:Y:S01]  /*08f0*/  LOP3.LUT R17, R4, 0x7, RZ, 0xc0, !PT ;  /* 0x0000000704117812 */ /* 0x000fe200078ec0ff */
[----:B------:R-:W-:Y:S01]  /*0900*/  IMAD.MOV.U32 R7, RZ, RZ, -0x1 ;  /* 0xffffffffff077424 */ /* 0x000fe200078e00ff */
[----:B------:R-:W-:Y:S02]  /*0910*/  CS2R R2, SRZ ;  /* 0x0000000000027805 */ /* 0x000fe4000001ff00 */
[----:B------:R-:W-:-:S07]  /*0920*/  ISETP.NE.AND P0, PT, R17, RZ, PT ;  /* 0x000000ff1100720c */ /* 0x000fce0003f05270 */
[----:B------:R-:W-:Y:S06]  /*0930*/  @!P1 BRA `(.L_x_8) ;  /* 0x0000000000a89947 */ /* 0x000fec0003800000 */
[----:B0-----:R-:W-:Y:S02]  /*0940*/  IMAD R8, R5, 0x4, R6 ;  /* 0x0000000405087824 */ /* 0x001fe400078e0206 */
[----:B------:R-:W-:Y:S01]  /*0950*/  HFMA2 R3, -RZ, RZ, 0, 0 ;  /* 0x00000000ff037431 */ /* 0x000fe200000001ff */
[----:B------:R-:W-:Y:S01]  /*0960*/  LOP3.LUT R2, R4, 0x7ffffff8, RZ, 0xc0, !PT ;  /* 0x7ffffff804027812 */ /* 0x000fe200078ec0ff */
[----:B------:R-:W-:Y:S02]  /*0970*/  IMAD.MOV.U32 R7, RZ, RZ, -0x1 ;  /* 0xffffffffff077424 */ /* 0x000fe400078e00ff */
[----:B------:R-:W-:Y:S02]  /*0980*/  IMAD.MOV.U32 R9, RZ, RZ, RZ ;  /* 0x000000ffff097224 */ /* 0x000fe400078e00ff */
[----:B------:R-:W-:-:S07]  /*0990*/  VIADD R8, R8, 0x10 ;  /* 0x0000001008087836 */ /* 0x000fce0000000000 */
.L_x_9:
[----:B------:R-:W0:Y:S04]  /*09a0*/  LDS R10, [R8+-0x10] ;  /* 0xfffff000080a7984 */ /* 0x000e280000000800 */
[----:B------:R-:W1:Y:S04]  /*09b0*/  LDS R12, [R8+-0xc] ;  /* 0xfffff400080c7984 */ /* 0x000e680000000800 */
[----:B------:R-:W2:Y:S04]  /*09c0*/  LDS R14, [R8+-0x8] ;  /* 0xfffff800080e7984 */ /* 0x000ea80000000800 */
[----:B------:R-:W3:Y:S04]  /*09d0*/  LDS R16, [R8+-0x4] ;  /* 0xfffffc0008107984 */ /* 0x000ee80000000800 */
[----:B------:R-:W4:Y:S04]  /*09e0*/  LDS R18, [R8] ;  /* 0x0000000008127984 */ /* 0x000f280000000800 */
[----:B------:R-:W5:Y:S04]  /*09f0*/  LDS R15, [R8+0x4] ;  /* 0x00000400080f7984 */ /* 0x000f680000000800 */
[----:B------:R-:W5:Y:S04]  /*0a00*/  LDS R20, [R8+0x8] ;  /* 0x0000080008147984 */ /* 0x000f680000000800 */
[----:B------:R0:W5:Y:S02]  /*0a10*/  LDS R22, [R8+0xc] ;  /* 0x00000c0008167984 */ /* 0x0001640000000800 */
[----:B0-----:R-:W-:Y:S01]  /*0a20*/  VIADD R8, R8, 0x20 ;  /* 0x0000002008087836 */ /* 0x001fe20000000000 */
[----:B------:R-:W-:-:S02]  /*0a30*/  VIMNMX R11, PT, PT, R10, R7, !PT ;  /* 0x000000070a0b7248 */ /* 0x000fc40007fe0100 */
[----:B------:R-:W-:Y:S02]  /*0a40*/  ISETP.GT.AND P3, PT, R10, R7, PT ;  /* 0x000000070a00720c */ /* 0x000fe40003f64270 */
[----:B-1----:R-:W-:Y:S02]  /*0a50*/  VIMNMX R13, PT, PT, R11, R12, !PT ;  /* 0x0000000c0b0d7248 */ /* 0x002fe40007fe0100 */
[----:B------:R-:W-:Y:S02]  /*0a60*/  ISETP.GT.AND P4, PT, R12, R11, PT ;  /* 0x0000000b0c00720c */ /* 0x000fe40003f84270 */
[----:B--2---:R-:W-:Y:S02]  /*0a70*/  VIMNMX R11, PT, PT, R13, R14, !PT ;  /* 0x0000000e0d0b7248 */ /* 0x004fe40007fe0100 */
[----:B------:R-:W-:Y:S02]  /*0a80*/  ISETP.GT.AND P1, PT, R14, R13, PT ;  /* 0x0000000d0e00720c */ /* 0x000fe40003f24270 */
[----:B---3--:R-:W-:-:S02]  /*0a90*/  VIMNMX R7, PT, PT, R11, R16, !PT ;  /* 0x000000100b077248 */ /* 0x008fc40007fe0100 */
[----:B------:R-:W-:Y:S02]  /*0aa0*/  ISETP.GT.AND P2, PT, R16, R11, PT ;  /* 0x0000000b1000720c */ /* 0x000fe40003f44270 */
[----:B----4-:R-:W-:Y:S02]  /*0ab0*/  VIMNMX R10, PT, PT, R7, R18, !PT ;  /* 0x00000012070a7248 */ /* 0x010fe40007fe0100 */
[C---:B------:R-:W-:Y:S01]  /*0ac0*/  SEL R3, R9.reuse, R3, P3 ;  /* 0x0000000309037207 */ /* 0x040fe20001800000 */
[C---:B------:R-:W-:Y:S01]  /*0ad0*/  @P4 VIADD R3, R9.reuse, 0x1 ;  /* 0x0000000109034836 */ /* 0x040fe20000000000 */
[----:B------:R-:W-:Y:S02]  /*0ae0*/  ISETP.GT.AND P3, PT, R18, R7, PT ;  /* 0x000000071200720c */ /* 0x000fe40003f64270 */
[----:B-----5:R-:W-:Y:S01]  /*0af0*/  VIMNMX R7, PT, PT, R10, R15, !PT ;  /* 0x0000000f0a077248 */ /* 0x020fe20007fe0100 */
[----:B------:R-:W-:Y:S01]  /*0b00*/  @P1 VIADD R3, R9, 0x2 ;  /* 0x0000000209031836 */ /* 0x000fe20000000000 */
[----:B------:R-:W-:-:S02]  /*0b10*/  ISETP.GT.AND P4, PT, R15, R10, PT ;  /* 0x0000000a0f00720c */ /* 0x000fc40003f84270 */
[----:B------:R-:W-:Y:S01]  /*0b20*/  ISETP.GT.AND P1, PT, R20, R7, PT ;  /* 0x000000071400720c */ /* 0x000fe20003f24270 */
[----:B------:R-:W-:Y:S01]  /*0b30*/  @P2 VIADD R3, R9, 0x3 ;  /* 0x0000000309032836 */ /* 0x000fe20000000000 */
[----:B------:R-:W-:-:S04]  /*0b40*/  VIMNMX R7, PT, PT, R7, R20, !PT ;  /* 0x0000001407077248 */ /* 0x000fc80007fe0100 */
[----:B------:R-:W-:Y:S01]  /*0b50*/  ISETP.GT.AND P2, PT, R22, R7, PT ;  /* 0x000000071600720c */ /* 0x000fe20003f44270 */
[----:B------:R-:W-:Y:S01]  /*0b60*/  @P3 VIADD R3, R9, 0x4 ;  /* 0x0000000409033836 */ /* 0x000fe20000000000 */
[----:B------:R-:W-:-:S03]  /*0b70*/  VIMNMX R7, PT, PT, R7, R22, !PT ;  /* 0x0000001607077248 */ /* 0x000fc60007fe0100 */
[C---:B------:R-:W-:Y:S02]  /*0b80*/  @P4 VIADD R3, R9.reuse, 0x5 ;  /* 0x0000000509034836 */ /* 0x040fe40000000000 */
[----:B------:R-:W-:-:S06]  /*0b90*/  @P1 VIADD R3, R9, 0x6 ;  /* 0x0000000609031836 */ /* 0x000fcc0000000000 */
[C---:B------:R-:W-:Y:S01]  /*0ba0*/  @P2 IADD3 R3, PT, PT, R9.reuse, 0x7, RZ ;  /* 0x0000000709032810 */ /* 0x040fe20007ffe0ff */
[----:B------:R-:W-:-:S05]  /*0bb0*/  VIADD R9, R9, 0x8 ;  /* 0x0000000809097836 */ /* 0x000fca0000000000 */
[----:B------:R-:W-:-:S13]  /*0bc0*/  ISETP.NE.AND P1, PT, R9, R2, PT ;  /* 0x000000020900720c */ /* 0x000fda0003f25270 */
[----:B------:R-:W-:Y:S05]  /*0bd0*/  @P1 BRA `(.L_x_9) ;  /* 0xfffffffc00701947 */ /* 0x000fea000383ffff */
.L_x_8:
[----:B------:R-:W-:Y:S05]  /*0be0*/  @!P0 BRA `(.L_x_7) ;  /* 0x0000000000b08947 */ /* 0x000fea0003800000 */
[----:B------:R-:W-:Y:S02]  /*0bf0*/  ISETP.GE.U32.AND P1, PT, R17, 0x4, PT ;  /* 0x000000041100780c */ /* 0x000fe40003f26070 */
[----:B------:R-:W-:-:S04]  /*0c00*/  LOP3.LUT R14, R4, 0x3, RZ, 0xc0, !PT ;  /* 0x00000003040e7812 */ /* 0x000fc800078ec0ff */
[----:B------:R-:W-:-:S07]  /*0c10*/  ISETP.NE.AND P0, PT, R14, RZ, PT ;  /* 0x000000ff0e00720c */ /* 0x000fce0003f05270 */
[----:B------:R-:W-:Y:S06]  /*0c20*/  @!P1 BRA `(.L_x_10) ;  /* 0x00000000004c9947 */ /* 0x000fec0003800000 */
[----:B0-----:R-:W-:-:S04]  /*0c30*/  IMAD.IADD R9, R5, 0x1, R2 ;  /* 0x0000000105097824 */ /* 0x001fc800078e0202 */
[----:B------:R-:W-:-:S05]  /*0c40*/  IMAD R9, R9, 0x4, R6 ;  /* 0x0000000409097824 */ /* 0x000fca00078e0206 */
[----:B------:R-:W0:Y:S04]  /*0c50*/  LDS R8, [R9] ;  /* 0x0000000009087984 */ /* 0x000e280000000800 */
[----:B------:R-:W1:Y:S04]  /*0c60*/  LDS R11, [R9+0x4] ;  /* 0x00000400090b7984 */ /* 0x000e680000000800 */
[----:B------:R-:W2:Y:S04]  /*0c70*/  LDS R13, [R9+0x8] ;  /* 0x00000800090d7984 */ /* 0x000ea80000000800 */
[----:B------:R-:W3:Y:S01]  /*0c80*/  LDS R15, [R9+0xc] ;  /* 0x00000c00090f7984 */ /* 0x000ee20000000800 */
[----:B0-----:R-:W-:-:S02]  /*0c90*/  VIMNMX R10, PT, PT, R7, R8, !PT ;  /* 0x00000008070a7248 */ /* 0x001fc40007fe0100 */
[----:B------:R-:W-:Y:S02]  /*0ca0*/  ISETP.GT.AND P1, PT, R8, R7, PT ;  /* 0x000000070800720c */ /* 0x000fe40003f24270 */
[----:B-1----:R-:W-:Y:S02]  /*0cb0*/  VIMNMX R12, PT, PT, R10, R11, !PT ;  /* 0x0000000b0a0c7248 */ /* 0x002fe40007fe0100 */
[----:B------:R-:W-:Y:S02]  /*0cc0*/  ISETP.GT.AND P2, PT, R11, R10, PT ;  /* 0x0000000a0b00720c */ /* 0x000fe40003f44270 */
[----:B--2---:R-:W-:Y:S02]  /*0cd0*/  ISETP.GT.AND P3, PT, R13, R12, PT ;  /* 0x0000000c0d00720c */ /* 0x004fe40003f64270 */
[----:B------:R-:W-:Y:S02]  /*0ce0*/  VIMNMX R12, PT, PT, R12, R13, !PT ;  /* 0x0000000d0c0c7248 */ /* 0x000fe40007fe0100 */
[----:B------:R-:W-:-:S02]  /*0cf0*/  SEL R3, R2, R3, P1 ;  /* 0x0000000302037207 */ /* 0x000fc40000800000 */
[----:B---3--:R-:W-:Y:S02]  /*0d00*/  ISETP.GT.AND P4, PT, R15, R12, PT ;  /* 0x0000000c0f00720c */ /* 0x008fe40003f84270 */
[----:B------:R-:W-:-:S03]  /*0d10*/  VIMNMX R7, PT, PT, R12, R15, !PT ;  /* 0x0000000f0c077248 */ /* 0x000fc60007fe0100 */
[C---:B------:R-:W-:Y:S02]  /*0d20*/  @P2 VIADD R3, R2.reuse, 0x1 ;  /* 0x0000000102032836 */ /* 0x040fe40000000000 */
[----:B------:R-:W-:-:S06]  /*0d30*/  @P3 VIADD R3, R2, 0x2 ;  /* 0x0000000202033836 */ /* 0x000fcc0000000000 */
[C---:B------:R-:W-:Y:S01]  /*0d40*/  @P4 VIADD R3, R2.reuse, 0x3 ;  /* 0x0000000302034836 */ /* 0x040fe20000000000 */
[----:B------:R-:W-:-:S07]  /*0d50*/  IADD3 R2, PT, PT, R2, 0x4, RZ ;  /* 0x0000000402027810 */ /* 0x000fce0007ffe0ff */
.L_x_10:
[----:B------:R-:W-:Y:S05]  /*0d60*/  @!P0 BRA `(.L_x_7) ;  /* 0x0000000000508947 */ /* 0x000fea0003800000 */
[----:B------:R-:W-:Y:S02]  /*0d70*/  ISETP.NE.AND P0, PT, R14, 0x1, PT ;  /* 0x000000010e00780c */ /* 0x000fe40003f05270 */
[----:B------:R-:W-:-:S04]  /*0d80*/  LOP3.LUT R4, R4, 0x1, RZ, 0xc0, !PT ;  /* 0x0000000104047812 */ /* 0x000fc800078ec0ff */
[----:B------:R-:W-:-:S07]  /*0d90*/  ISETP.NE.U32.AND P1, PT, R4, 0x1, PT ;  /* 0x000000010400780c */ /* 0x000fce0003f25070 */
[----:B------:R-:W-:Y:S06]  /*0da0*/  @!P0 BRA `(.L_x_11) ;  /* 0x00000000002c8947 */ /* 0x000fec0003800000 */
[----:B0-----:R-:W-:-:S04]  /*0db0*/  IMAD.IADD R9, R5, 0x1, R2 ;  /* 0x0000000105097824 */ /* 0x001fc800078e0202 */
[----:B------:R-:W-:-:S05]  /*0dc0*/  IMAD R9, R9, 0x4, R6 ;  /* 0x0000000409097824 */ /* 0x000fca00078e0206 */
[----:B------:R-:W0:Y:S04]  /*0dd0*/  LDS R4, [R9] ;  /* 0x0000000009047984 */ /* 0x000e280000000800 */
[----:B------:R-:W1:Y:S01]  /*0de0*/  LDS R11, [R9+0x4] ;  /* 0x00000400090b7984 */ /* 0x000e620000000800 */
[----:B0-----:R-:W-:Y:S02]  /*0df0*/  VIMNMX R8, PT, PT, R7, R4, !PT ;  /* 0x0000000407087248 */ /* 0x001fe40007fe0100 */
[----:B------:R-:W-:Y:S02]  /*0e00*/  ISETP.GT.AND P0, PT, R4, R7, PT ;  /* 0x000000070400720c */ /* 0x000fe40003f04270 */
[----:B-1----:R-:W-:Y:S02]  /*0e10*/  ISETP.GT.AND P2, PT, R11, R8, PT ;  /* 0x000000080b00720c */ /* 0x002fe40003f44270 */
[----:B------:R-:W-:-:S02]  /*0e20*/  SEL R3, R2, R3, P0 ;  /* 0x0000000302037207 */ /* 0x000fc40000000000 */
[----:B------:R-:W-:-:S09]  /*0e30*/  VIMNMX R7, PT, PT, R8, R11, !PT ;  /* 0x0000000b08077248 */ /* 0x000fd20007fe0100 */
[C---:B------:R-:W-:Y:S02]  /*0e40*/  @P2 VIADD R3, R2.reuse, 0x1 ;  /* 0x0000000102032836 */ /* 0x040fe40000000000 */
[----:B------:R-:W-:-:S07]  /*0e50*/  VIADD R2, R2, 0x2 ;  /* 0x0000000202027836 */ /* 0x000fce0000000000 */
.L_x_11:
[----:B------:R-:W-:-:S04]  /*0e60*/  @!P1 IMAD.IADD R5, R5, 0x1, R2 ;  /* 0x0000000105059824 */ /* 0x000fc800078e0202 */
[----:B------:R-:W-:-:S05]  /*0e70*/  @!P1 IMAD R5, R5, 0x4, R6 ;  /* 0x0000000405059824 */ /* 0x000fca00078e0206 */
[----:B------:R-:W1:Y:S02]  /*0e80*/  @!P1 LDS R4, [R5] ;  /* 0x0000000005049984 */ /* 0x000e640000000800 */
[----:B-1----:R-:W-:-:S04]  /*0e90*/  @!P1 ISETP.GT.AND P0, PT, R4, R7, PT ;  /* 0x000000070400920c */ /* 0x002fc80003f04270 */
[----:B------:R-:W-:-:S09]  /*0ea0*/  @!P1 SEL R3, R2, R3, P0 ;  /* 0x0000000302039207 */ /* 0x000fd20000000000 */
.L_x_7:
[----:B------:R-:W1:Y:S02]  /*0eb0*/  LDC.64 R4, c[0x0][0x388] ;  /* 0x0000e200ff047b82 */ /* 0x000e640000000a00 */
[----:B-1----:R-:W-:-:S05]  /*0ec0*/  IMAD.WIDE.U32 R4, R0, 0x4, R4 ;  /* 0x0000000400047825 */ /* 0x002fca00078e0004 */
[----:B------:R-:W-:Y:S01]  /*0ed0*/  STG.E desc[UR8][R4.64], R3 ;  /* 0x0000000304007986 */ /* 0x000fe2000c101908 */
[----:B------:R-:W-:Y:S05]  /*0ee0*/  EXIT ;  /* 0x000000000000794d */ /* 0x000fea0003800000 */
.L_x_12:
[----:B------:R-:W-:-:S00]  /*0ef0*/  BRA `(.L_x_12) ;  /* 0xfffffffc00fc7947 */ /* 0x000fc0000383ffff */
[----:B------:R-:W-:-:S00]  /*0f00*/  NOP ;  /* 0x0000000000007918 */ /* 0x000fc00000000000 */
[----:B------:R-:W-:-:S00]  /*0f10*/  NOP ;  /* 0x0000000000007918 */ /* 0x000fc00000000000 */
[----:B------:R-:W-:-:S00]  /*0f20*/  NOP ;  /* 0x0000000000007918 */ /* 0x000fc00000000000 */
[----:B------:R-:W-:-:S00]  /*0f30*/  NOP ;  /* 0x0000000000007918 */ /* 0x000fc00000000000 */
[----:B------:R-:W-:-:S00]  /*0f40*/  NOP ;  /* 0x0000000000007918 */ /* 0x000fc00000000000 */
[----:B------:R-:W-:-:S00]  /*0f50*/  NOP ;  /* 0x0000000000007918 */ /* 0x000fc00000000000 */
[----:B------:R-:W-:-:S00]  /*0f60*/  NOP ;  /* 0x0000000000007918 */ /* 0x000fc00000000000 */
[----:B------:R-:W-:-:S00]  /*0f70*/  NOP ;  /* 0x0000000000007918 */ /* 0x000fc00000000000 */
.L_x_16:


//--------------------- .text._Z19copy_results_kernelPiS_PbS_iii --------------------------
	.section	.text._Z19copy_results_kernelPiS_PbS_iii,"ax",@progbits
	.align	128
        .global         _Z19copy_results_kernelPiS_PbS_iii
        .type           _Z19copy_results_kernelPiS_PbS_iii,@function
        .size           _Z19copy_results_kernelPiS_PbS_iii,(.L_x_17 - _Z19copy_results_kernelPiS_PbS_iii)
        .other          _Z19copy_results_kernelPiS_PbS_iii,@"STO_CUDA_ENTRY STV_DEFAULT"
_Z19copy_results_kernelPiS_PbS_iii:
.text._Z19copy_results_kernelPiS_PbS_iii:
[----:B------:R-:W-:Y:S01]  /*0000*/  LDC R1, c[0x0][0x37c] ;  /* 0x0000df00ff017b82 */ /* 0x000fe20000000800 */
[----:B------:R-:W0:Y:S07]  /*0010*/  S2R R2, SR_TID.Y ;  /* 0x0000000000027919 */ /* 0x000e2e0000002200 */
[----:B------:R-:W1:Y:S01]  /*0020*/  LDC R0, c[0x0][0x360] ;  /* 0x0000d800ff007b82 */ /* 0x000e620000000800 */
[----:B------:R-:W2:Y:S01]  /*0030*/  LDCU.64 UR6, c[0x0][0x3a0] ;  /* 0x00007400ff0677ac */ /* 0x000ea20008000a00 */
[----:B------:R-:W1:Y:S06]  /*0040*/  S2R R3, SR_TID.X ;  /* 0x0000000000037919 */ /* 0x000e6c0000002100 */
[----:B------:R-:W0:Y:S08]  /*0050*/  S2UR UR5, SR_CTAID.Y ;  /* 0x00000000000579c3 */ /* 0x000e300000002600 */
[----:B------:R-:W0:Y:S08]  /*0060*/  LDC R5, c[0x0][0x364] ;  /* 0x0000d900ff057b82 */ /* 0x000e300000000800 */
[----:B------:R-:W1:Y:S01]  /*0070*/  S2UR UR4, SR_CTAID.X ;  /* 0x00000000000479c3 */ /* 0x000e620000002500 */
[----:B0-----:R-:W-:-:S05]  /*0080*/  IMAD R5, R5, UR5, R2 ;  /* 0x0000000505057c24 */ /* 0x001fca000f8e0202 */
[----:B--2---:R-:W-:Y:S01]  /*0090*/  ISETP.GE.AND P0, PT, R5, UR7, PT ;  /* 0x0000000705007c0c */ /* 0x004fe2000bf06270 */
[----:B-1----:R-:W-:-:S05]  /*00a0*/  IMAD R0, R0, UR4, R3 ;  /* 0x0000000400007c24 */ /* 0x002fca000f8e0203 */
[----:B------:R-:W-:-:S13]  /*00b0*/  ISETP.GE.OR P0, PT, R0, UR6, P0 ;  /* 0x0000000600007c0c */ /* 0x000fda0008706670 */
[----:B------:R-:W-:Y:S05]  /*00c0*/  @P0 EXIT ;  /* 0x000000000000094d */ /* 0x000fea0003800000 */
[----:B------:R-:W0:Y:S01]  /*00d0*/  LDCU.64 UR8, c[0x0][0x390] ;  /* 0x00007200ff0877ac */ /* 0x000e220008000a00 */
[----:B------:R-:W-:Y:S01]  /*00e0*/  IMAD R7, R5, UR6, R0 ;  /* 0x0000000605077c24 */ /* 0x000fe2000f8e0200 */
[----:B------:R-:W1:Y:S04]  /*00f0*/  LDCU.64 UR4, c[0x0][0x358] ;  /* 0x00006b00ff0477ac */ /* 0x000e680008000a00 */
[----:B0-----:R-:W-:-:S04]  /*0100*/  IADD3 R2, P0, PT, R7, UR8, RZ ;  /* 0x0000000807027c10 */ /* 0x001fc8000ff1e0ff */
[----:B------:R-:W-:-:S05]  /*0110*/  LEA.HI.X.SX32 R3, R7, UR9, 0x1, P0 ;  /* 0x0000000907037c11 */ /* 0x000fca00080f0eff */
[----:B-1----:R-:W2:Y:S02]  /*0120*/  LDG.E.U8 R2, desc[UR4][R2.64] ;  /* 0x0000000402027981 */ /* 0x002ea4000c1e1100 */
[----:B--2---:R-:W-:-:S13]  /*0130*/  ISETP.NE.AND P0, PT, R2, RZ, PT ;  /* 0x000000ff0200720c */ /* 0x004fda0003f05270 */
[----:B------:R-:W-:Y:S05]  /*0140*/  @!P0 BRA `(.L_x_13) ;  /* 0x0000000000248947 */ /* 0x000fea0003800000 */
[----:B------:R-:W0:Y:S01]  /*0150*/  LDC.64 R2, c[0x0][0x388] ;  /* 0x0000e200ff027b82 */ /* 0x000e220000000a00 */
[----:B------:R-:W1:Y:S02]  /*0160*/  LDCU UR6, c[0x0][0x3a8] ;  /* 0x00007500ff0677ac */ /* 0x000e640008000800 */
[----:B-1----:R-:W-:-:S04]  /*0170*/  IMAD R5, R5, UR6, R0 ;  /* 0x0000000605057c24 */ /* 0x002fc8000f8e0200 */
[----:B0-----:R-:W-:Y:S02]  /*0180*/  IMAD.WIDE R2, R5, 0x4, R2 ;  /* 0x0000000405027825 */ /* 0x001fe400078e0202 */
[----:B------:R-:W0:Y:S04]  /*0190*/  LDC.64 R4, c[0x0][0x398] ;  /* 0x0000e600ff047b82 */ /* 0x000e280000000a00 */
[----:B------:R-:W2:Y:S01]  /*01a0*/  LDG.E R3, desc[UR4][R2.64] ;  /* 0x0000000402037981 */ /* 0x000ea2000c1e1900 */
[----:B0-----:R-:W-:-:S05]  /*01b0*/  IMAD.WIDE R4, R7, 0x4, R4 ;  /* 0x0000000407047825 */ /* 0x001fca00078e0204 */
[----:B--2---:R-:W-:Y:S01]  /*01c0*/  STG.E desc[UR4][R4.64], R3 ;  /* 0x0000000304007986 */ /* 0x004fe2000c101904 */
[----:B------:R-:W-:Y:S05]  /*01d0*/  EXIT ;  /* 0x000000000000794d */ /* 0x000fea0003800000 */
.L_x_13:
        /* <DEDUP_REMOVED lines=9> */
.L_x_14:
        /* <DEDUP_REMOVED lines=9> */
.L_x_17:


//--------------------- .text._Z16copy_tags_kernelPiS_ii --------------------------
	.section	.text._Z16copy_tags_kernelPiS_ii,"ax",@progbits
	.align	128
        .global         _Z16copy_tags_kernelPiS_ii
        .type           _Z16copy_tags_kernelPiS_ii,@function
        .size           _Z16copy_tags_kernelPiS_ii,(.L_x_18 - _Z16copy_tags_kernelPiS_ii)
        .other          _Z16copy_tags_kernelPiS_ii,@"STO_CUDA_ENTRY STV_DEFAULT"
_Z16copy_tags_kernelPiS_ii:
.text._Z16copy_tags_kernelPiS_ii:
        /* <DEDUP_REMOVED lines=13> */
[----:B------:R-:W0:Y:S01]  /*00d0*/  LDC.64 R2, c[0x0][0x380] ;  /* 0x0000e000ff027b82 */ /* 0x000e220000000a00 */
[----:B------:R-:W1:Y:S07]  /*00e0*/  LDCU.64 UR4, c[0x0][0x358] ;  /* 0x00006b00ff0477ac */ /* 0x000e6e0008000a00 */
[----:B------:R-:W2:Y:S01]  /*00f0*/  LDC.64 R4, c[0x0][0x388] ;  /* 0x0000e200ff047b82 */ /* 0x000ea20000000a00 */
[----:B0-----:R-:W-:-:S06]  /*0100*/  IMAD.WIDE R2, R7, 0x4, R2 ;  /* 0x0000000407027825 */ /* 0x001fcc00078e0202 */
[----:B-1----:R-:W3:Y:S01]  /*0110*/  LDG.E R3, desc[UR4][R2.64] ;  /* 0x0000000402037981 */ /* 0x002ee2000c1e1900 */
[----:B------:R-:W-:-:S04]  /*0120*/  IMAD R7, R0, UR6, R7 ;  /* 0x0000000600077c24 */ /* 0x000fc8000f8e0207 */
[----:B--2---:R-:W-:-:S05]  /*0130*/  IMAD.WIDE R4, R7, 0x4, R4 ;  /* 0x0000000407047825 */ /* 0x004fca00078e0204 */
[----:B---3--:R-:W-:Y:S01]  /*0140*/  STG.E desc[UR4][R4.64], R3 ;  /* 0x0000000304007986 */ /* 0x008fe2000c101904 */
[----:B------:R-:W-:Y:S05]  /*0150*/  EXIT ;  /* 0x000000000000794d */ /* 0x000fea0003800000 */
.L_x_15:
        /* <DEDUP_REMOVED lines=10> */
.L_x_18:


//--------------------- .nv.shared._Z19count_winner_kernelPiS_iii --------------------------
	.section	.nv.shared._Z19count_winner_kernelPiS_iii,"aw",@nobits
	.sectionflags	@""
	.align	16
	.zero		1024


//--------------------- .nv.shared.reserved.0     --------------------------
	.section	.nv.shared.reserved.0,"aw",@nobits
	.weak		__nv_reservedSMEM_offset_0_alias
	.size		__nv_reservedSMEM_offset_0_alias, 0, 64
	.other		__nv_reservedSMEM_offset_0_alias,@"STO_CUDA_RESERVED_SHARED STV_DEFAULT"
__nv_reservedSMEM_offset_0_alias:
	.zero		0
	.zero		64


//--------------------- .nv.shared._Z19copy_results_kernelPiS_PbS_iii --------------------------
	.section	.nv.shared._Z19copy_results_kernelPiS_PbS_iii,"aw",@nobits
	.sectionflags	@""
	.align	16
	.zero		1024


//--------------------- .nv.shared._Z16copy_tags_kernelPiS_ii --------------------------
	.section	.nv.shared._Z16copy_tags_kernelPiS_ii,"aw",@nobits
	.sectionflags	@""
	.align	16
	.zero		1024


//--------------------- .nv.constant0._Z19count_winner_kernelPiS_iii --------------------------
	.section	.nv.constant0._Z19count_winner_kernelPiS_iii,"a",@progbits
	.sectionflags	@""
	.align	4
.nv.constant0._Z19count_winner_kernelPiS_iii:
	.zero		924


//--------------------- .nv.constant0._Z19copy_results_kernelPiS_PbS_iii --------------------------
	.section	.nv.constant0._Z19copy_results_kernelPiS_PbS_iii,"a",@progbits
	.sectionflags	@""
	.align	4
.nv.constant0._Z19copy_results_kernelPiS_PbS_iii:
	.zero		940


//--------------------- .nv.constant0._Z16copy_tags_kernelPiS_ii --------------------------
	.section	.nv.constant0._Z16copy_tags_kernelPiS_ii,"a",@progbits
	.sectionflags	@""
	.align	4
.nv.constant0._Z16copy_tags_kernelPiS_ii:
	.zero		920


//--------------------- SYMBOLS --------------------------

	.type		.nv.reservedSmem.offset0,@object
	.size		.nv.reservedSmem.offset0,0x4
	.type		.nv.reservedSmem.cap,@object
	.size		.nv.reservedSmem.cap,0x4
